//
// Generated by NVIDIA NVVM Compiler
//
// Compiler Build ID: CL-36424714
// Cuda compilation tools, release 13.0, V13.0.88
// Based on NVVM 20.0.0
//

.version 9.0
.target sm_100
.address_size 64

	// .globl	_Z8solveOddP9complex_ti
.func  (.param .align 16 .b8 func_retval0[16]) __internal_trig_reduction_slowpathd
(
	.param .b64 __internal_trig_reduction_slowpathd_param_0
)
;
.global .align 8 .b8 __cudart_i2opi_d[144] = {8, 93, 141, 31, 177, 95, 251, 107, 234, 146, 82, 138, 247, 57, 7, 61, 123, 241, 229, 235, 199, 186, 39, 117, 45, 234, 95, 158, 102, 63, 70, 79, 183, 9, 203, 39, 207, 126, 54, 109, 31, 109, 10, 90, 139, 17, 47, 239, 15, 152, 5, 222, 255, 151, 248, 31, 59, 40, 249, 189, 139, 95, 132, 156, 244, 57, 83, 131, 57, 214, 145, 57, 65, 126, 95, 180, 38, 112, 156, 233, 132, 68, 187, 46, 245, 53, 130, 232, 62, 167, 41, 177, 28, 235, 29, 254, 28, 146, 209, 9, 234, 46, 73, 6, 224, 210, 77, 66, 58, 110, 36, 183, 97, 197, 187, 222, 171, 99, 81, 254, 65, 144, 67, 60, 153, 149, 98, 219, 192, 221, 52, 245, 209, 87, 39, 252, 41, 21, 68, 78, 110, 131, 249, 162};
.global .align 16 .b8 __cudart_sin_cos_coeffs[128] = {70, 210, 176, 44, 241, 229, 90, 190, 146, 227, 172, 105, 227, 29, 199, 62, 161, 98, 219, 25, 160, 1, 42, 191, 24, 8, 17, 17, 17, 17, 129, 63, 84, 85, 85, 85, 85, 85, 197, 191, 0, 0, 0, 0, 0, 0, 0, 0, 0, 0, 0, 0, 0, 0, 0, 0, 100, 129, 253, 32, 131, 255, 168, 189, 40, 133, 239, 193, 167, 238, 33, 62, 217, 230, 6, 142, 79, 126, 146, 190, 233, 188, 221, 25, 160, 1, 250, 62, 71, 93, 193, 22, 108, 193, 86, 191, 81, 85, 85, 85, 85, 85, 165, 63, 0, 0, 0, 0, 0, 0, 224, 191, 0, 0, 0, 0, 0, 0, 240, 63};

.visible .entry _Z8solveOddP9complex_ti(
	.param .u64 .ptr .align 1 _Z8solveOddP9complex_ti_param_0,
	.param .u32 _Z8solveOddP9complex_ti_param_1
)
{
	.reg .pred 	%p<10>;
	.reg .b32 	%r<30>;
	.reg .b64 	%rd<13>;
	.reg .b64 	%fd<77>;

	ld.param.u64 	%rd1, [_Z8solveOddP9complex_ti_param_0];
	ld.param.u32 	%r10, [_Z8solveOddP9complex_ti_param_1];
	mov.u32 	%r11, %tid.x;
	mov.u32 	%r12, %ntid.x;
	mov.u32 	%r13, %ctaid.x;
	mad.lo.s32 	%r1, %r12, %r13, %r11;
	shr.u32 	%r14, %r10, 31;
	add.s32 	%r15, %r10, %r14;
	shr.s32 	%r16, %r15, 1;
	setp.ge.s32 	%p1, %r1, %r16;
	@%p1 bra 	$L__BB0_11;
	cvt.rn.f64.s32 	%fd13, %r1;
	mul.f64 	%fd14, %fd13, 0dC01921FB54442D18;
	cvt.rn.f64.s32 	%fd15, %r10;
	div.rn.f64 	%fd1, %fd14, %fd15;
	abs.f64 	%fd2, %fd1;
	setp.neu.f64 	%p2, %fd2, 0d7FF0000000000000;
	@%p2 bra 	$L__BB0_3;
	mov.f64 	%fd21, 0d0000000000000000;
	mul.rn.f64 	%fd75, %fd1, %fd21;
	mov.b32 	%r28, 1;
	bra.uni 	$L__BB0_6;
$L__BB0_3:
	mul.f64 	%fd16, %fd1, 0d3FE45F306DC9C883;
	cvt.rni.s32.f64 	%r27, %fd16;
	cvt.rn.f64.s32 	%fd17, %r27;
	fma.rn.f64 	%fd18, %fd17, 0dBFF921FB54442D18, %fd1;
	fma.rn.f64 	%fd19, %fd17, 0dBC91A62633145C00, %fd18;
	fma.rn.f64 	%fd75, %fd17, 0dB97B839A252049C0, %fd19;
	setp.ltu.f64 	%p3, %fd2, 0d41E0000000000000;
	@%p3 bra 	$L__BB0_5;
	{ // callseq 0, 0
	.param .b64 param0;
	st.param.f64 	[param0], %fd1;
	.param .align 16 .b8 retval0[16];
	call.uni (retval0), 
	__internal_trig_reduction_slowpathd, 
	(
	param0
	);
	ld.param.f64 	%fd75, [retval0];
	ld.param.b32 	%r27, [retval0+8];
	} // callseq 0
$L__BB0_5:
	add.s32 	%r28, %r27, 1;
$L__BB0_6:
	setp.neu.f64 	%p4, %fd2, 0d7FF0000000000000;
	shl.b32 	%r19, %r28, 6;
	cvt.u64.u32 	%rd2, %r19;
	and.b64  	%rd3, %rd2, 64;
	mov.u64 	%rd4, __cudart_sin_cos_coeffs;
	add.s64 	%rd5, %rd4, %rd3;
	mul.rn.f64 	%fd22, %fd75, %fd75;
	and.b32  	%r20, %r28, 1;
	setp.eq.b32 	%p5, %r20, 1;
	selp.f64 	%fd23, 0dBDA8FF8320FD8164, 0d3DE5DB65F9785EBA, %p5;
	ld.global.nc.v2.f64 	{%fd24, %fd25}, [%rd5];
	fma.rn.f64 	%fd26, %fd23, %fd22, %fd24;
	fma.rn.f64 	%fd27, %fd26, %fd22, %fd25;
	ld.global.nc.v2.f64 	{%fd28, %fd29}, [%rd5+16];
	fma.rn.f64 	%fd30, %fd27, %fd22, %fd28;
	fma.rn.f64 	%fd31, %fd30, %fd22, %fd29;
	ld.global.nc.v2.f64 	{%fd32, %fd33}, [%rd5+32];
	fma.rn.f64 	%fd34, %fd31, %fd22, %fd32;
	fma.rn.f64 	%fd35, %fd34, %fd22, %fd33;
	fma.rn.f64 	%fd36, %fd35, %fd75, %fd75;
	fma.rn.f64 	%fd37, %fd35, %fd22, 0d3FF0000000000000;
	selp.f64 	%fd38, %fd37, %fd36, %p5;
	and.b32  	%r21, %r28, 2;
	setp.eq.s32 	%p6, %r21, 0;
	mov.f64 	%fd39, 0d0000000000000000;
	sub.f64 	%fd40, %fd39, %fd38;
	selp.f64 	%fd8, %fd38, %fd40, %p6;
	@%p4 bra 	$L__BB0_8;
	mov.f64 	%fd46, 0d0000000000000000;
	mul.rn.f64 	%fd76, %fd1, %fd46;
	mov.b32 	%r29, 0;
	bra.uni 	$L__BB0_10;
$L__BB0_8:
	mul.f64 	%fd41, %fd1, 0d3FE45F306DC9C883;
	cvt.rni.s32.f64 	%r29, %fd41;
	cvt.rn.f64.s32 	%fd42, %r29;
	fma.rn.f64 	%fd43, %fd42, 0dBFF921FB54442D18, %fd1;
	fma.rn.f64 	%fd44, %fd42, 0dBC91A62633145C00, %fd43;
	fma.rn.f64 	%fd76, %fd42, 0dB97B839A252049C0, %fd44;
	setp.ltu.f64 	%p7, %fd2, 0d41E0000000000000;
	@%p7 bra 	$L__BB0_10;
	{ // callseq 1, 0
	.param .b64 param0;
	st.param.f64 	[param0], %fd1;
	.param .align 16 .b8 retval0[16];
	call.uni (retval0), 
	__internal_trig_reduction_slowpathd, 
	(
	param0
	);
	ld.param.f64 	%fd76, [retval0];
	ld.param.b32 	%r29, [retval0+8];
	} // callseq 1
$L__BB0_10:
	shl.b32 	%r24, %r29, 6;
	cvt.u64.u32 	%rd6, %r24;
	and.b64  	%rd7, %rd6, 64;
	add.s64 	%rd9, %rd4, %rd7;
	mul.rn.f64 	%fd47, %fd76, %fd76;
	and.b32  	%r25, %r29, 1;
	setp.eq.b32 	%p8, %r25, 1;
	selp.f64 	%fd48, 0dBDA8FF8320FD8164, 0d3DE5DB65F9785EBA, %p8;
	ld.global.nc.v2.f64 	{%fd49, %fd50}, [%rd9];
	fma.rn.f64 	%fd51, %fd48, %fd47, %fd49;
	fma.rn.f64 	%fd52, %fd51, %fd47, %fd50;
	ld.global.nc.v2.f64 	{%fd53, %fd54}, [%rd9+16];
	fma.rn.f64 	%fd55, %fd52, %fd47, %fd53;
	fma.rn.f64 	%fd56, %fd55, %fd47, %fd54;
	ld.global.nc.v2.f64 	{%fd57, %fd58}, [%rd9+32];
	fma.rn.f64 	%fd59, %fd56, %fd47, %fd57;
	fma.rn.f64 	%fd60, %fd59, %fd47, %fd58;
	fma.rn.f64 	%fd61, %fd60, %fd76, %fd76;
	fma.rn.f64 	%fd62, %fd60, %fd47, 0d3FF0000000000000;
	selp.f64 	%fd63, %fd62, %fd61, %p8;
	and.b32  	%r26, %r29, 2;
	setp.eq.s32 	%p9, %r26, 0;
	mov.f64 	%fd64, 0d0000000000000000;
	sub.f64 	%fd65, %fd64, %fd63;
	selp.f64 	%fd66, %fd63, %fd65, %p9;
	cvta.to.global.u64 	%rd10, %rd1;
	mul.wide.s32 	%rd11, %r1, 16;
	add.s64 	%rd12, %rd10, %rd11;
	ld.global.f64 	%fd67, [%rd12];
	ld.global.f64 	%fd68, [%rd12+8];
	mul.f64 	%fd69, %fd8, %fd67;
	mul.f64 	%fd70, %fd68, %fd66;
	sub.f64 	%fd71, %fd69, %fd70;
	mul.f64 	%fd72, %fd67, %fd66;
	fma.rn.f64 	%fd73, %fd8, %fd68, %fd72;
	st.global.f64 	[%rd12], %fd71;
	st.global.f64 	[%rd12+8], %fd73;
$L__BB0_11:
	ret;

}
	// .globl	_Z6solveXP9complex_tS0_S0_i
.visible .entry _Z6solveXP9complex_tS0_S0_i(
	.param .u64 .ptr .align 1 _Z6solveXP9complex_tS0_S0_i_param_0,
	.param .u64 .ptr .align 1 _Z6solveXP9complex_tS0_S0_i_param_1,
	.param .u64 .ptr .align 1 _Z6solveXP9complex_tS0_S0_i_param_2,
	.param .u32 _Z6solveXP9complex_tS0_S0_i_param_3
)
{
	.reg .pred 	%p<2>;
	.reg .b32 	%r<9>;
	.reg .b64 	%rd<13>;
	.reg .b64 	%fd<13>;

	ld.param.u64 	%rd1, [_Z6solveXP9complex_tS0_S0_i_param_0];
	ld.param.u64 	%rd2, [_Z6solveXP9complex_tS0_S0_i_param_1];
	ld.param.u64 	%rd3, [_Z6solveXP9complex_tS0_S0_i_param_2];
	ld.param.u32 	%r3, [_Z6solveXP9complex_tS0_S0_i_param_3];
	mov.u32 	%r4, %tid.x;
	mov.u32 	%r5, %ntid.x;
	mov.u32 	%r6, %ctaid.x;
	mad.lo.s32 	%r1, %r5, %r6, %r4;
	shr.u32 	%r7, %r3, 31;
	add.s32 	%r8, %r3, %r7;
	shr.s32 	%r2, %r8, 1;
	setp.ge.s32 	%p1, %r1, %r2;
	@%p1 bra 	$L__BB1_2;
	cvta.to.global.u64 	%rd4, %rd2;
	cvta.to.global.u64 	%rd5, %rd1;
	cvta.to.global.u64 	%rd6, %rd3;
	mul.wide.s32 	%rd7, %r1, 16;
	add.s64 	%rd8, %rd4, %rd7;
	ld.global.f64 	%fd1, [%rd8];
	ld.global.f64 	%fd2, [%rd8+8];
	add.s64 	%rd9, %rd5, %rd7;
	ld.global.f64 	%fd3, [%rd9];
	ld.global.f64 	%fd4, [%rd9+8];
	add.f64 	%fd5, %fd1, %fd3;
	add.f64 	%fd6, %fd2, %fd4;
	add.s64 	%rd10, %rd6, %rd7;
	st.global.f64 	[%rd10], %fd5;
	st.global.f64 	[%rd10+8], %fd6;
	ld.global.f64 	%fd7, [%rd8];
	ld.global.f64 	%fd8, [%rd8+8];
	ld.global.f64 	%fd9, [%rd9];
	ld.global.f64 	%fd10, [%rd9+8];
	sub.f64 	%fd11, %fd7, %fd9;
	sub.f64 	%fd12, %fd8, %fd10;
	mul.wide.s32 	%rd11, %r2, 16;
	add.s64 	%rd12, %rd10, %rd11;
	st.global.f64 	[%rd12], %fd11;
	st.global.f64 	[%rd12+8], %fd12;
$L__BB1_2:
	ret;

}
.func  (.param .align 16 .b8 func_retval0[16]) __internal_trig_reduction_slowpathd(
	.param .b64 __internal_trig_reduction_slowpathd_param_0
)
{
	.local .align 8 .b8 	__local_depot2[40];
	.reg .b64 	%SP;
	.reg .b64 	%SPL;
	.reg .pred 	%p<10>;
	.reg .b32 	%r<47>;
	.reg .b64 	%rd<74>;
	.reg .b64 	%fd<5>;

	mov.u64 	%SPL, __local_depot2;
	ld.param.f64 	%fd4, [__internal_trig_reduction_slowpathd_param_0];
	add.u64 	%rd1, %SPL, 0;
	{
	.reg .b32 %temp; 
	mov.b64 	{%temp, %r1}, %fd4;
	}
	shr.u32 	%r2, %r1, 20;
	and.b32  	%r3, %r2, 2047;
	setp.eq.s32 	%p1, %r3, 2047;
	mov.b32 	%r46, 0;
	@%p1 bra 	$L__BB2_9;
	add.s32 	%r20, %r3, -1024;
	mov.b64 	%rd20, %fd4;
	shl.b64 	%rd2, %rd20, 11;
	shr.u32 	%r4, %r20, 6;
	sub.s32 	%r45, 15, %r4;
	sub.s32 	%r21, 19, %r4;
	setp.lt.u32 	%p2, %r20, 128;
	selp.b32 	%r6, 18, %r21, %p2;
	setp.ge.s32 	%p3, %r45, %r6;
	mov.b64 	%rd70, 0;
	@%p3 bra 	$L__BB2_4;
	add.s32 	%r23, %r6, %r4;
	neg.s32 	%r43, %r23;
	or.b64  	%rd3, %rd2, -9223372036854775808;
	mov.b64 	%rd70, 0;
	mov.b32 	%r42, 0;
	mov.u64 	%rd25, __cudart_i2opi_d;
	mov.u32 	%r44, %r45;
$L__BB2_3:
	.pragma "nounroll";
	mul.wide.s32 	%rd22, %r42, 8;
	add.s64 	%rd23, %rd1, %rd22;
	mul.wide.s32 	%rd24, %r44, 8;
	add.s64 	%rd26, %rd25, %rd24;
	ld.global.nc.u64 	%rd27, [%rd26];
	{
	.reg .u32 %r0, %r1, %r2, %r3, %alo, %ahi, %blo, %bhi, %clo, %chi;
	mov.b64 	{%alo,%ahi}, %rd27;
	mov.b64 	{%blo,%bhi}, %rd3;
	mov.b64 	{%clo,%chi}, %rd70;
	mad.lo.cc.u32 	%r0, %alo, %blo, %clo;
	madc.hi.cc.u32 	%r1, %alo, %blo, %chi;
	madc.hi.u32 	%r2, %alo, %bhi, 0;
	mad.lo.cc.u32 	%r1, %alo, %bhi, %r1;
	madc.hi.cc.u32 	%r2, %ahi, %blo, %r2;
	madc.hi.u32 	%r3, %ahi, %bhi, 0;
	mad.lo.cc.u32 	%r1, %ahi, %blo, %r1;
	madc.lo.cc.u32 	%r2, %ahi, %bhi, %r2;
	addc.u32 	%r3, %r3, 0;
	mov.b64 	%rd28, {%r0,%r1};
	mov.b64 	%rd70, {%r2,%r3};
	}
	st.local.u64 	[%rd23], %rd28;
	add.s32 	%r44, %r44, 1;
	add.s32 	%r43, %r43, 1;
	add.s32 	%r42, %r42, 1;
	setp.ne.s32 	%p4, %r43, -15;
	mov.u32 	%r45, %r6;
	@%p4 bra 	$L__BB2_3;
$L__BB2_4:
	cvt.s64.s32 	%rd29, %r45;
	cvt.u64.u32 	%rd30, %r4;
	add.s64 	%rd31, %rd30, %rd29;
	shl.b64 	%rd32, %rd31, 3;
	add.s64 	%rd33, %rd1, %rd32;
	st.local.u64 	[%rd33+-120], %rd70;
	and.b32  	%r15, %r2, 63;
	ld.local.u64 	%rd72, [%rd1+16];
	ld.local.u64 	%rd71, [%rd1+24];
	setp.eq.s32 	%p5, %r15, 0;
	@%p5 bra 	$L__BB2_6;
	shl.b64 	%rd34, %rd71, %r15;
	shr.u64 	%rd35, %rd72, 1;
	xor.b32  	%r24, %r15, 63;
	shr.u64 	%rd36, %rd35, %r24;
	or.b64  	%rd71, %rd34, %rd36;
	ld.local.u64 	%rd37, [%rd1+8];
	shl.b64 	%rd38, %rd72, %r15;
	shr.u64 	%rd39, %rd37, 1;
	shr.u64 	%rd40, %rd39, %r24;
	or.b64  	%rd72, %rd38, %rd40;
$L__BB2_6:
	and.b32  	%r25, %r1, -2147483648;
	shr.u64 	%rd41, %rd71, 62;
	cvt.u32.u64 	%r26, %rd41;
	mov.b64 	{%r27, %r28}, %rd71;
	mov.b64 	{%r29, %r30}, %rd72;
	shf.l.wrap.b32 	%r31, %r30, %r27, 2;
	shf.l.wrap.b32 	%r32, %r27, %r28, 2;
	mov.b64 	%rd42, {%r31, %r32};
	shl.b64 	%rd43, %rd72, 2;
	shr.u64 	%rd44, %rd42, 63;
	cvt.u32.u64 	%r33, %rd44;
	add.s32 	%r34, %r33, %r26;
	setp.eq.s32 	%p6, %r25, 0;
	neg.s32 	%r35, %r34;
	selp.b32 	%r46, %r34, %r35, %p6;
	setp.gt.s64 	%p7, %rd42, -1;
	mov.b64 	%rd45, 0;
	{
	.reg .u32 %r0, %r1, %r2, %r3, %a0, %a1, %a2, %a3, %b0, %b1, %b2, %b3;
	mov.b64 	{%a0,%a1}, %rd45;
	mov.b64 	{%a2,%a3}, %rd45;
	mov.b64 	{%b0,%b1}, %rd43;
	mov.b64 	{%b2,%b3}, %rd42;
	sub.cc.u32 	%r0, %a0, %b0;
	subc.cc.u32 	%r1, %a1, %b1;
	subc.cc.u32 	%r2, %a2, %b2;
	subc.u32 	%r3, %a3, %b3;
	mov.b64 	%rd46, {%r0,%r1};
	mov.b64 	%rd47, {%r2,%r3};
	}
	xor.b32  	%r36, %r25, -2147483648;
	selp.b64 	%rd73, %rd42, %rd47, %p7;
	selp.b64 	%rd14, %rd43, %rd46, %p7;
	selp.b32 	%r17, %r25, %r36, %p7;
	clz.b64 	%r37, %rd73;
	cvt.u64.u32 	%rd15, %r37;
	setp.eq.s32 	%p8, %r37, 0;
	@%p8 bra 	$L__BB2_8;
	cvt.u32.u64 	%r38, %rd15;
	and.b32  	%r39, %r38, 63;
	shl.b64 	%rd48, %rd73, %r39;
	shr.u64 	%rd49, %rd14, 1;
	not.b32 	%r40, %r38;
	and.b32  	%r41, %r40, 63;
	shr.u64 	%rd50, %rd49, %r41;
	or.b64  	%rd73, %rd48, %rd50;
$L__BB2_8:
	mov.b64 	%rd51, -3958705157555305931;
	{
	.reg .u32 %r0, %r1, %r2, %r3, %alo, %ahi, %blo, %bhi;
	mov.b64 	{%alo,%ahi}, %rd73;
	mov.b64 	{%blo,%bhi}, %rd51;
	mul.lo.u32 	%r0, %alo, %blo;
	mul.hi.u32 	%r1, %alo, %blo;
	mad.lo.cc.u32 	%r1, %alo, %bhi, %r1;
	madc.hi.u32 	%r2, %alo, %bhi, 0;
	mad.lo.cc.u32 	%r1, %ahi, %blo, %r1;
	madc.hi.cc.u32 	%r2, %ahi, %blo, %r2;
	madc.hi.u32 	%r3, %ahi, %bhi, 0;
	mad.lo.cc.u32 	%r2, %ahi, %bhi, %r2;
	addc.u32 	%r3, %r3, 0;
	mov.b64 	%rd52, {%r0,%r1};
	mov.b64 	%rd53, {%r2,%r3};
	}
	setp.gt.s64 	%p9, %rd53, 0;
	{
	.reg .u32 %r0, %r1, %r2, %r3, %a0, %a1, %a2, %a3, %b0, %b1, %b2, %b3;
	mov.b64 	{%a0,%a1}, %rd52;
	mov.b64 	{%a2,%a3}, %rd53;
	mov.b64 	{%b0,%b1}, %rd52;
	mov.b64 	{%b2,%b3}, %rd53;
	add.cc.u32 	%r0, %a0, %b0;
	addc.cc.u32 	%r1, %a1, %b1;
	addc.cc.u32 	%r2, %a2, %b2;
	addc.u32 	%r3, %a3, %b3;
	mov.b64 	%rd54, {%r0,%r1};
	mov.b64 	%rd55, {%r2,%r3};
	}
	selp.b64 	%rd56, %rd55, %rd53, %p9;
	selp.s64 	%rd57, -1, 0, %p9;
	sub.s64 	%rd58, %rd57, %rd15;
	cvt.u64.u32 	%rd59, %r17;
	shl.b64 	%rd60, %rd59, 32;
	add.s64 	%rd61, %rd56, 1;
	shr.u64 	%rd62, %rd61, 10;
	add.s64 	%rd63, %rd62, 1;
	shr.u64 	%rd64, %rd63, 1;
	shl.b64 	%rd65, %rd58, 52;
	add.s64 	%rd66, %rd65, %rd64;
	add.s64 	%rd67, %rd66, 4602678819172646912;
	or.b64  	%rd68, %rd67, %rd60;
	mov.b64 	%fd4, %rd68;
$L__BB2_9:
	st.param.f64 	[func_retval0], %fd4;
	st.param.b32 	[func_retval0+8], %r46;
	ret;

}


// ===== COMPILED SASS (sm_100) =====

	.target	sm_100

	.elftype	@"ET_EXEC"


//--------------------- .note.nv.tkinfo           --------------------------
	.section	.note.nv.tkinfo,"",@"SHT_NOTE"
	.sectionflags	@"SHF_NOTE_NV_TKINFO"
	.tkinfo
        /*0018*/ 	.word	0x00000002
        /*0030*/ 	.string	""
        /*0030*/ 	.string	"ptxas"
        /*0030*/ 	.string	"Cuda compilation tools, release 13.0, V13.0.88"
        /*0030*/ 	.string	"Build cuda_13.0.r13.0/compiler.36424714_0"
        /*0030*/ 	.string	"-arch sm_100 -m 64 "



//--------------------- .note.nv.cuinfo           --------------------------
	.section	.note.nv.cuinfo,"",@"SHT_NOTE"
	.sectionflags	@"SHF_NOTE_NV_CUINFO"
        /*0018*/ 	.short	0x0002
        /*001a*/ 	.short	0x0064
        /*001c*/ 	.short	0x0082
	.zero		2


//--------------------- .nv.info                  --------------------------
	.section	.nv.info,"",@"SHT_CUDA_INFO"
	.align	4


	//----- nvinfo : EIATTR_REGCOUNT
	.align		4
        /*0000*/ 	.byte	0x04, 0x2f
        /*0002*/ 	.short	(.L_3 - .L_2)
	.align		4
.L_2:
        /*0004*/ 	.word	index@(_Z8solveOddP9complex_ti)
        /*0008*/ 	.word	0x0000001e


	//----- nvinfo : EIATTR_FRAME_SIZE
	.align		4
.L_3:
        /*000c*/ 	.byte	0x04, 0x11
        /*000e*/ 	.short	(.L_5 - .L_4)
	.align		4
.L_4:
        /*0010*/ 	.word	index@($_Z8solveOddP9complex_ti$__internal_trig_reduction_slowpathd)
        /*0014*/ 	.word	0x00000028


	//----- nvinfo : EIATTR_FRAME_SIZE
	.align		4
.L_5:
        /*0018*/ 	.byte	0x04, 0x11
        /*001a*/ 	.short	(.L_7 - .L_6)
	.align		4
.L_6:
        /*001c*/ 	.word	index@($__internal_0_$__cuda_sm20_div_rn_f64_full)
        /*0020*/ 	.word	0x00000028


	//----- nvinfo : EIATTR_FRAME_SIZE
	.align		4
.L_7:
        /*0024*/ 	.byte	0x04, 0x11
        /*0026*/ 	.short	(.L_9 - .L_8)
	.align		4
.L_8:
        /*0028*/ 	.word	index@(_Z8solveOddP9complex_ti)
        /*002c*/ 	.word	0x00000028


	//----- nvinfo : EIATTR_REGCOUNT
	.align		4
.L_9:
        /*0030*/ 	.byte	0x04, 0x2f
        /*0032*/ 	.short	(.L_11 - .L_10)
	.align		4
.L_10:
        /*0034*/ 	.word	index@(_Z6solveXP9complex_tS0_S0_i)
        /*0038*/ 	.word	0x00000016


	//----- nvinfo : EIATTR_FRAME_SIZE
	.align		4
.L_11:
        /*003c*/ 	.byte	0x04, 0x11
        /*003e*/ 	.short	(.L_13 - .L_12)
	.align		4
.L_12:
        /*0040*/ 	.word	index@(_Z6solveXP9complex_tS0_S0_i)
        /*0044*/ 	.word	0x00000000


	//----- nvinfo : EIATTR_MIN_STACK_SIZE
	.align		4
.L_13:
        /*0048*/ 	.byte	0x04, 0x12
        /*004a*/ 	.short	(.L_15 - .L_14)
	.align		4
.L_14:
        /*004c*/ 	.word	index@(_Z6solveXP9complex_tS0_S0_i)
        /*0050*/ 	.word	0x00000000


	//----- nvinfo : EIATTR_MIN_STACK_SIZE
	.align		4
.L_15:
        /*0054*/ 	.byte	0x04, 0x12
        /*0056*/ 	.short	(.L_17 - .L_16)
	.align		4
.L_16:
        /*0058*/ 	.word	index@(_Z8solveOddP9complex_ti)
        /*005c*/ 	.word	0x00000028
.L_17:


//--------------------- .nv.compat                --------------------------
	.section	.nv.compat,"",@"SHT_CUDA_COMPAT_INFO"
	.align	4
        /*0000*/ 	.byte	0x02, 0x09, 0x00, 0x00, 0x02, 0x02, 0x01, 0x00, 0x02, 0x05, 0x05, 0x00, 0x03, 0x07, 0x01, 0x01
        /*0010*/ 	.byte	0x02, 0x03, 0x00, 0x00, 0x02, 0x06, 0x01, 0x00, 0x04, 0x0b, 0x08, 0x00, 0x01, 0x00, 0x00, 0x00
        /*0020*/ 	.byte	0x00, 0x00, 0x00, 0x00


//--------------------- .nv.info._Z6solveXP9complex_tS0_S0_i --------------------------
	.section	.nv.info._Z6solveXP9complex_tS0_S0_i,"",@"SHT_CUDA_INFO"
	.sectionflags	@""
	.align	4


	//----- nvinfo : EIATTR_CUDA_API_VERSION
	.align		4
        /*0000*/ 	.byte	0x04, 0x37
        /*0002*/ 	.short	(.L_19 - .L_18)
.L_18:
        /*0004*/ 	.word	0x00000082


	//----- nvinfo : EIATTR_KPARAM_INFO
	.align		4
.L_19:
        /*0008*/ 	.byte	0x04, 0x17
        /*000a*/ 	.short	(.L_21 - .L_20)
.L_20:
        /*000c*/ 	.word	0x00000000
        /*0010*/ 	.short	0x0003
        /*0012*/ 	.short	0x0018
        /*0014*/ 	.byte	0x00, 0xf0, 0x11, 0x00


	//----- nvinfo : EIATTR_KPARAM_INFO
	.align		4
.L_21:
        /*0018*/ 	.byte	0x04, 0x17
        /*001a*/ 	.short	(.L_23 - .L_22)
.L_22:
        /*001c*/ 	.word	0x00000000
        /*0020*/ 	.short	0x0002
        /*0022*/ 	.short	0x0010
        /*0024*/ 	.byte	0x00, 0xf5, 0x21, 0x00


	//----- nvinfo : EIATTR_KPARAM_INFO
	.align		4
.L_23:
        /*0028*/ 	.byte	0x04, 0x17
        /*002a*/ 	.short	(.L_25 - .L_24)
.L_24:
        /*002c*/ 	.word	0x00000000
        /*0030*/ 	.short	0x0001
        /*0032*/ 	.short	0x0008
        /*0034*/ 	.byte	0x00, 0xf5, 0x21, 0x00


	//----- nvinfo : EIATTR_KPARAM_INFO
	.align		4
.L_25:
        /*0038*/ 	.byte	0x04, 0x17
        /*003a*/ 	.short	(.L_27 - .L_26)
.L_26:
        /*003c*/ 	.word	0x00000000
        /*0040*/ 	.short	0x0000
        /*0042*/ 	.short	0x0000
        /*0044*/ 	.byte	0x00, 0xf5, 0x21, 0x00


	//----- nvinfo : EIATTR_SPARSE_MMA_MASK
	.align		4
.L_27:
        /*0048*/ 	.byte	0x03, 0x50
        /*004a*/ 	.short	0x0000


	//----- nvinfo : EIATTR_MAXREG_COUNT
	.align		4
        /*004c*/ 	.byte	0x03, 0x1b
        /*004e*/ 	.short	0x00ff


	//----- nvinfo : EIATTR_MERCURY_ISA_VERSION
	.align		4
        /*0050*/ 	.byte	0x03, 0x5f
        /*0052*/ 	.short	0x0101


	//----- nvinfo : EIATTR_VRC_CTA_INIT_COUNT
	.align		4
        /*0054*/ 	.byte	0x02, 0x4a
	.zero		1
	.zero		1


	//----- nvinfo : EIATTR_EXIT_INSTR_OFFSETS
	.align		4
        /*0058*/ 	.byte	0x04, 0x1c
        /*005a*/ 	.short	(.L_29 - .L_28)


	//   ....[0]....
.L_28:
        /*005c*/ 	.word	0x00000090


	//   ....[1]....
        /*0060*/ 	.word	0x00000220


	//----- nvinfo : EIATTR_CBANK_PARAM_SIZE
	.align		4
.L_29:
        /*0064*/ 	.byte	0x03, 0x19
        /*0066*/ 	.short	0x001c


	//----- nvinfo : EIATTR_PARAM_CBANK
	.align		4
        /*0068*/ 	.byte	0x04, 0x0a
        /*006a*/ 	.short	(.L_31 - .L_30)
	.align		4
.L_30:
        /*006c*/ 	.word	index@(.nv.constant0._Z6solveXP9complex_tS0_S0_i)
        /*0070*/ 	.short	0x0380
        /*0072*/ 	.short	0x001c


	//----- nvinfo : EIATTR_SW_WAR
	.align		4
.L_31:
        /*0074*/ 	.byte	0x04, 0x36
        /*0076*/ 	.short	(.L_33 - .L_32)
.L_32:
        /*0078*/ 	.word	0x00000008
.L_33:


//--------------------- .nv.info._Z8solveOddP9complex_ti --------------------------
	.section	.nv.info._Z8solveOddP9complex_ti,"",@"SHT_CUDA_INFO"
	.sectionflags	@""
	.align	4


	//----- nvinfo : EIATTR_CUDA_API_VERSION
	.align		4
        /*0000*/ 	.byte	0x04, 0x37
        /*0002*/ 	.short	(.L_35 - .L_34)
.L_34:
        /*0004*/ 	.word	0x00000082


	//----- nvinfo : EIATTR_KPARAM_INFO
	.align		4
.L_35:
        /*0008*/ 	.byte	0x04, 0x17
        /*000a*/ 	.short	(.L_37 - .L_36)
.L_36:
        /*000c*/ 	.word	0x00000000
        /*0010*/ 	.short	0x0001
        /*0012*/ 	.short	0x0008
        /*0014*/ 	.byte	0x00, 0xf0, 0x11, 0x00


	//----- nvinfo : EIATTR_KPARAM_INFO
	.align		4
.L_37:
        /*0018*/ 	.byte	0x04, 0x17
        /*001a*/ 	.short	(.L_39 - .L_38)
.L_38:
        /*001c*/ 	.word	0x00000000
        /*0020*/ 	.short	0x0000
        /*0022*/ 	.short	0x0000
        /*0024*/ 	.byte	0x00, 0xf5, 0x21, 0x00


	//----- nvinfo : EIATTR_SPARSE_MMA_MASK
	.align		4
.L_39:
        /*0028*/ 	.byte	0x03, 0x50
        /*002a*/ 	.short	0x0000


	//----- nvinfo : EIATTR_MAXREG_COUNT
	.align		4
        /*002c*/ 	.byte	0x03, 0x1b
        /*002e*/ 	.short	0x00ff


	//----- nvinfo : EIATTR_MERCURY_ISA_VERSION
	.align		4
        /*0030*/ 	.byte	0x03, 0x5f
        /*0032*/ 	.short	0x0101


	//----- nvinfo : EIATTR_VRC_CTA_INIT_COUNT
	.align		4
        /*0034*/ 	.byte	0x02, 0x4a
	.zero		1
	.zero		1


	//----- nvinfo : EIATTR_EXIT_INSTR_OFFSETS
	.align		4
        /*0038*/ 	.byte	0x04, 0x1c
        /*003a*/ 	.short	(.L_41 - .L_40)


	//   ....[0]....
.L_40:
        /*003c*/ 	.word	0x000000a0


	//   ....[1]....
        /*0040*/ 	.word	0x00000a20


	//----- nvinfo : EIATTR_CRS_STACK_SIZE
	.align		4
.L_41:
        /*0044*/ 	.byte	0x04, 0x1e
        /*0046*/ 	.short	(.L_43 - .L_42)
.L_42:
        /*0048*/ 	.word	0x00000000


	//----- nvinfo : EIATTR_CBANK_PARAM_SIZE
	.align		4
.L_43:
        /*004c*/ 	.byte	0x03, 0x19
        /*004e*/ 	.short	0x000c


	//----- nvinfo : EIATTR_PARAM_CBANK
	.align		4
        /*0050*/ 	.byte	0x04, 0x0a
        /*0052*/ 	.short	(.L_45 - .L_44)
	.align		4
.L_44:
        /*0054*/ 	.word	index@(.nv.constant0._Z8solveOddP9complex_ti)
        /*0058*/ 	.short	0x0380
        /*005a*/ 	.short	0x000c


	//----- nvinfo : EIATTR_SW_WAR
	.align		4
.L_45:
        /*005c*/ 	.byte	0x04, 0x36
        /*005e*/ 	.short	(.L_47 - .L_46)
.L_46:
        /*0060*/ 	.word	0x00000008
.L_47:


//--------------------- .nv.callgraph             --------------------------
	.section	.nv.callgraph,"",@"SHT_CUDA_CALLGRAPH"
	.align	4
	.sectionentsize	8
	.align		4
        /*0000*/ 	.word	0x00000000
	.align		4
        /*0004*/ 	.word	0xffffffff
	.align		4
        /*0008*/ 	.word	0x00000000
	.align		4
        /*000c*/ 	.word	0xfffffffe
	.align		4
        /*0010*/ 	.word	0x00000000
	.align		4
        /*0014*/ 	.word	0xfffffffd
	.align		4
        /*0018*/ 	.word	0x00000000
	.align		4
        /*001c*/ 	.word	0xfffffffc


//--------------------- .nv.constant4             --------------------------
	.section	.nv.constant4,"a",@progbits
	.align	8
	.align		8
.nv.constant4:
        /*0000*/ 	.dword	__cudart_i2opi_d
	.align		8
        /*0008*/ 	.dword	__cudart_sin_cos_coeffs


//--------------------- .text._Z6solveXP9complex_tS0_S0_i --------------------------
	.section	.text._Z6solveXP9complex_tS0_S0_i,"ax",@progbits
	.align	128
        .global         _Z6solveXP9complex_tS0_S0_i
        .type           _Z6solveXP9complex_tS0_S0_i,@function
        .size           _Z6solveXP9complex_tS0_S0_i,(.L_x_24 - _Z6solveXP9complex_tS0_S0_i)
        .other          _Z6solveXP9complex_tS0_S0_i,@"STO_CUDA_ENTRY STV_DEFAULT"
_Z6solveXP9complex_tS0_S0_i:
.text._Z6solveXP9complex_tS0_S0_i:
[----:B------:R-:W-:Y:S01]  /*0000*/  LDC R1, c[0x0][0x37c] ;  /* 0x0000df00ff017b82 */ /* 0x000fe20000000800 */
[----:B------:R-:W0:Y:S07]  /*0010*/  S2R R17, SR_TID.X ;  /* 0x0000000000117919 */ /* 0x000e2e0000002100 */
[----:B------:R-:W1:Y:S01]  /*0020*/  LDC R0, c[0x0][0x398] ;  /* 0x0000e600ff007b82 */ /* 0x000e620000000800 */
[----:B------:R-:W0:Y:S01]  /*0030*/  LDCU UR4, c[0x0][0x360] ;  /* 0x00006c00ff0477ac */ /* 0x000e220008000800 */
[----:B------:R-:W0:Y:S01]  /*0040*/  S2R R2, SR_CTAID.X ;  /* 0x0000000000027919 */ /* 0x000e220000002500 */
[----:B-1----:R-:W-:-:S04]  /*0050*/  LEA.HI R0, R0, R0, RZ, 0x1 ;  /* 0x0000000000007211 */ /* 0x002fc800078f08ff */
[----:B------:R-:W-:Y:S01]  /*0060*/  SHF.R.S32.HI R0, RZ, 0x1, R0 ;  /* 0x00000001ff007819 */ /* 0x000fe20000011400 */
[----:B0-----:R-:W-:-:S05]  /*0070*/  IMAD R17, R2, UR4, R17 ;  /* 0x0000000402117c24 */ /* 0x001fca000f8e0211 */
[----:B------:R-:W-:-:S13]  /*0080*/  ISETP.GE.AND P0, PT, R17, R0, PT ;  /* 0x000000001100720c */ /* 0x000fda0003f06270 */
[----:B------:R-:W-:Y:S05]  /*0090*/  @P0 EXIT ;  /* 0x000000000000094d */ /* 0x000fea0003800000 */
[----:B------:R-:W0:Y:S01]  /*00a0*/  LDC.64 R4, c[0x0][0x388] ;  /* 0x0000e200ff047b82 */ /* 0x000e220000000a00 */
[----:B------:R-:W1:Y:S07]  /*00b0*/  LDCU.64 UR4, c[0x0][0x358] ;  /* 0x00006b00ff0477ac */ /* 0x000e6e0008000a00 */
[----:B------:R-:W2:Y:S08]  /*00c0*/  LDC.64 R2, c[0x0][0x380] ;  /* 0x0000e000ff027b82 */ /* 0x000eb00000000a00 */
[----:B------:R-:W3:Y:S01]  /*00d0*/  LDC.64 R14, c[0x0][0x390] ;  /* 0x0000e400ff0e7b82 */ /* 0x000ee20000000a00 */
[----:B0-----:R-:W-:-:S05]  /*00e0*/  IMAD.WIDE R4, R17, 0x10, R4 ;  /* 0x0000001011047825 */ /* 0x001fca00078e0204 */
[----:B-1----:R-:W4:Y:S01]  /*00f0*/  LDG.E.64 R6, desc[UR4][R4.64] ;  /* 0x0000000404067981 */ /* 0x002f22000c1e1b00 */
[----:B--2---:R-:W-:-:S03]  /*0100*/  IMAD.WIDE R2, R17, 0x10, R2 ;  /* 0x0000001011027825 */ /* 0x004fc600078e0202 */
[----:B------:R-:W2:Y:S04]  /*0110*/  LDG.E.64 R8, desc[UR4][R4.64+0x8] ;  /* 0x0000080404087981 */ /* 0x000ea8000c1e1b00 */
[----:B------:R-:W4:Y:S04]  /*0120*/  LDG.E.64 R10, desc[UR4][R2.64] ;  /* 0x00000004020a7981 */ /* 0x000f28000c1e1b00 */
[----:B------:R-:W2:Y:S01]  /*0130*/  LDG.E.64 R12, desc[UR4][R2.64+0x8] ;  /* 0x00000804020c7981 */ /* 0x000ea2000c1e1b00 */
[----:B----4-:R-:W-:Y:S01]  /*0140*/  DADD R6, R6, R10 ;  /* 0x0000000006067229 */ /* 0x010fe2000000000a */
[----:B---3--:R-:W-:Y:S01]  /*0150*/  IMAD.WIDE R10, R17, 0x10, R14 ;  /* 0x00000010110a7825 */ /* 0x008fe200078e020e */
[----:B--2---:R-:W-:-:S05]  /*0160*/  DADD R8, R8, R12 ;  /* 0x0000000008087229 */ /* 0x004fca000000000c */
[----:B------:R-:W-:Y:S04]  /*0170*/  STG.E.64 desc[UR4][R10.64], R6 ;  /* 0x000000060a007986 */ /* 0x000fe8000c101b04 */
[----:B------:R-:W-:Y:S04]  /*0180*/  STG.E.64 desc[UR4][R10.64+0x8], R8 ;  /* 0x000008080a007986 */ /* 0x000fe8000c101b04 */
[----:B------:R-:W2:Y:S04]  /*0190*/  LDG.E.64 R12, desc[UR4][R4.64] ;  /* 0x00000004040c7981 */ /* 0x000ea8000c1e1b00 */
[----:B------:R-:W3:Y:S04]  /*01a0*/  LDG.E.64 R14, desc[UR4][R4.64+0x8] ;  /* 0x00000804040e7981 */ /* 0x000ee8000c1e1b00 */
[----:B------:R-:W2:Y:S04]  /*01b0*/  LDG.E.64 R16, desc[UR4][R2.64] ;  /* 0x0000000402107981 */ /* 0x000ea8000c1e1b00 */
[----:B------:R-:W3:Y:S01]  /*01c0*/  LDG.E.64 R18, desc[UR4][R2.64+0x8] ;  /* 0x0000080402127981 */ /* 0x000ee2000c1e1b00 */
[----:B--2---:R-:W-:Y:S01]  /*01d0*/  DADD R12, R12, -R16 ;  /* 0x000000000c0c7229 */ /* 0x004fe20000000810 */
[----:B------:R-:W-:Y:S01]  /*01e0*/  IMAD.WIDE R16, R0, 0x10, R10 ;  /* 0x0000001000107825 */ /* 0x000fe200078e020a */
[----:B---3--:R-:W-:-:S05]  /*01f0*/  DADD R14, R14, -R18 ;  /* 0x000000000e0e7229 */ /* 0x008fca0000000812 */
[----:B------:R-:W-:Y:S04]  /*0200*/  STG.E.64 desc[UR4][R16.64], R12 ;  /* 0x0000000c10007986 */ /* 0x000fe8000c101b04 */
[----:B------:R-:W-:Y:S01]  /*0210*/  STG.E.64 desc[UR4][R16.64+0x8], R14 ;  /* 0x0000080e10007986 */ /* 0x000fe2000c101b04 */
[----:B------:R-:W-:Y:S05]  /*0220*/  EXIT ;  /* 0x000000000000794d */ /* 0x000fea0003800000 */
.L_x_0:
[----:B------:R-:W-:-:S00]  /*0230*/  BRA `(.L_x_0) ;  /* 0xfffffffc00fc7947 */ /* 0x000fc0000383ffff */
[----:B------:R-:W-:-:S00]  /*0240*/  NOP ;  /* 0x0000000000007918 */ /* 0x000fc00000000000 */
        /* <DEDUP_REMOVED lines=11> */
.L_x_24:


//--------------------- .text._Z8solveOddP9complex_ti --------------------------
	.section	.text._Z8solveOddP9complex_ti,"ax",@progbits
	.align	128
        .global         _Z8solveOddP9complex_ti
        .type           _Z8solveOddP9complex_ti,@function
        .size           _Z8solveOddP9complex_ti,(.L_x_23 - _Z8solveOddP9complex_ti)
        .other          _Z8solveOddP9complex_ti,@"STO_CUDA_ENTRY STV_DEFAULT"
_Z8solveOddP9complex_ti:
.text._Z8solveOddP9complex_ti:
[----:B------:R-:W0:Y:S01]  /*0000*/  LDC R1, c[0x0][0x37c] ;  /* 0x0000df00ff017b82 */ /* 0x000e220000000800 */
[----:B------:R-:W1:Y:S01]  /*0010*/  S2R R16, SR_TID.X ;  /* 0x0000000000107919 */ /* 0x000e620000002100 */
[----:B------:R-:W2:Y:S01]  /*0020*/  LDCU UR6, c[0x0][0x388] ;  /* 0x00007100ff0677ac */ /* 0x000ea20008000800 */
[----:B0-----:R-:W-:Y:S01]  /*0030*/  VIADD R1, R1, 0xffffffd8 ;  /* 0xffffffd801017836 */ /* 0x001fe20000000000 */
[----:B------:R-:W1:Y:S01]  /*0040*/  S2R R3, SR_CTAID.X ;  /* 0x0000000000037919 */ /* 0x000e620000002500 */
[----:B------:R-:W1:Y:S01]  /*0050*/  LDCU UR5, c[0x0][0x360] ;  /* 0x00006c00ff0577ac */ /* 0x000e620008000800 */
[----:B--2---:R-:W-:-:S04]  /*0060*/  ULEA.HI UR4, UR6, UR6, URZ, 0x1 ;  /* 0x0000000606047291 */ /* 0x004fc8000f8f08ff */
[----:B------:R-:W-:Y:S01]  /*0070*/  USHF.R.S32.HI UR4, URZ, 0x1, UR4 ;  /* 0x00000001ff047899 */ /* 0x000fe20008011404 */
[----:B-1----:R-:W-:-:S05]  /*0080*/  IMAD R16, R3, UR5, R16 ;  /* 0x0000000503107c24 */ /* 0x002fca000f8e0210 */
[----:B------:R-:W-:-:S13]  /*0090*/  ISETP.GE.AND P0, PT, R16, UR4, PT ;  /* 0x0000000410007c0c */ /* 0x000fda000bf06270 */
[----:B------:R-:W-:Y:S05]  /*00a0*/  @P0 EXIT ;  /* 0x000000000000094d */ /* 0x000fea0003800000 */
[----:B------:R-:W0:Y:S01]  /*00b0*/  I2F.F64 R4, UR6 ;  /* 0x0000000600047d12 */ /* 0x000e220008201c00 */
[----:B------:R-:W-:Y:S01]  /*00c0*/  IMAD.MOV.U32 R2, RZ, RZ, 0x1 ;  /* 0x00000001ff027424 */ /* 0x000fe200078e00ff */
[----:B------:R-:W-:Y:S01]  /*00d0*/  UMOV UR4, 0x54442d18 ;  /* 0x54442d1800047882 */ /* 0x000fe20000000000 */
[----:B------:R-:W-:Y:S01]  /*00e0*/  UMOV UR5, 0x401921fb ;  /* 0x401921fb00057882 */ /* 0x000fe20000000000 */
[----:B------:R-:W-:Y:S04]  /*00f0*/  BSSY.RECONVERGENT B0, `(.L_x_1) ;  /* 0x0000014000007945 */ /* 0x000fe80003800200 */
[----:B0-----:R-:W0:Y:S02]  /*0100*/  MUFU.RCP64H R3, R5 ;  /* 0x0000000500037308 */ /* 0x001e240000001800 */
[----:B0-----:R-:W-:-:S08]  /*0110*/  DFMA R6, -R4, R2, 1 ;  /* 0x3ff000000406742b */ /* 0x001fd00000000102 */
[----:B------:R-:W-:Y:S02]  /*0120*/  DFMA R8, R6, R6, R6 ;  /* 0x000000060608722b */ /* 0x000fe40000000006 */
[----:B------:R-:W0:Y:S06]  /*0130*/  I2F.F64 R6, R16 ;  /* 0x0000001000067312 */ /* 0x000e2c0000201c00 */
[----:B------:R-:W-:-:S08]  /*0140*/  DFMA R8, R2, R8, R2 ;  /* 0x000000080208722b */ /* 0x000fd00000000002 */
[----:B------:R-:W-:Y:S02]  /*0150*/  DFMA R2, -R4, R8, 1 ;  /* 0x3ff000000402742b */ /* 0x000fe40000000108 */
[----:B0-----:R-:W-:-:S06]  /*0160*/  DMUL R6, R6, -UR4 ;  /* 0x8000000406067c28 */ /* 0x001fcc0008000000 */
[----:B------:R-:W-:-:S04]  /*0170*/  DFMA R2, R8, R2, R8 ;  /* 0x000000020802722b */ /* 0x000fc80000000008 */
[----:B------:R-:W-:-:S04]  /*0180*/  FSETP.GEU.AND P1, PT, |R7|, 6.5827683646048100446e-37, PT ;  /* 0x036000000700780b */ /* 0x000fc80003f2e200 */
[----:B------:R-:W-:-:S08]  /*0190*/  DMUL R8, R6, R2 ;  /* 0x0000000206087228 */ /* 0x000fd00000000000 */
[----:B------:R-:W-:-:S08]  /*01a0*/  DFMA R10, -R4, R8, R6 ;  /* 0x00000008040a722b */ /* 0x000fd00000000106 */
[----:B------:R-:W-:-:S10]  /*01b0*/  DFMA R2, R2, R10, R8 ;  /* 0x0000000a0202722b */ /* 0x000fd40000000008 */
[----:B------:R-:W-:-:S05]  /*01c0*/  FFMA R0, RZ, R5, R3 ;  /* 0x00000005ff007223 */ /* 0x000fca0000000003 */
[----:B------:R-:W-:-:S13]  /*01d0*/  FSETP.GT.AND P0, PT, |R0|, 1.469367938527859385e-39, PT ;  /* 0x001000000000780b */ /* 0x000fda0003f04200 */
[----:B------:R-:W-:Y:S05]  /*01e0*/  @P0 BRA P1, `(.L_x_2) ;  /* 0x0000000000100947 */ /* 0x000fea0000800000 */
[----:B------:R-:W-:-:S07]  /*01f0*/  MOV R0, 0x210 ;  /* 0x0000021000007802 */ /* 0x000fce0000000f00 */
[----:B------:R-:W-:Y:S05]  /*0200*/  CALL.REL.NOINC `($__internal_0_$__cuda_sm20_div_rn_f64_full) ;  /* 0x0000000800087944 */ /* 0x000fea0003c00000 */
[----:B------:R-:W-:Y:S02]  /*0210*/  IMAD.MOV.U32 R2, RZ, RZ, R10 ;  /* 0x000000ffff027224 */ /* 0x000fe400078e000a */
[----:B------:R-:W-:-:S07]  /*0220*/  IMAD.MOV.U32 R3, RZ, RZ, R11 ;  /* 0x000000ffff037224 */ /* 0x000fce00078e000b */
.L_x_2:
[----:B------:R-:W-:Y:S05]  /*0230*/  BSYNC.RECONVERGENT B0 ;  /* 0x0000000000007941 */ /* 0x000fea0003800200 */
.L_x_1:
[----:B------:R-:W-:Y:S01]  /*0240*/  DSETP.NEU.AND P0, PT, |R2|, +INF , PT ;  /* 0x7ff000000200742a */ /* 0x000fe20003f0d200 */
[----:B------:R-:W0:Y:S01]  /*0250*/  LDCU.64 UR4, c[0x0][0x358] ;  /* 0x00006b00ff0477ac */ /* 0x000e220008000a00 */
[----:B------:R-:W-:-:S12]  /*0260*/  BSSY.RECONVERGENT B0, `(.L_x_3) ;  /* 0x000001d000007945 */ /* 0x000fd80003800200 */
[----:B------:R-:W-:Y:S01]  /*0270*/  @!P0 DMUL R18, RZ, R2 ;  /* 0x00000002ff128228 */ /* 0x000fe20000000000 */
[----:B------:R-:W-:Y:S01]  /*0280*/  @!P0 IMAD.MOV.U32 R0, RZ, RZ, 0x1 ;  /* 0x00000001ff008424 */ /* 0x000fe200078e00ff */
[----:B------:R-:W-:Y:S09]  /*0290*/  @!P0 BRA `(.L_x_4) ;  /* 0x0000000000648947 */ /* 0x000ff20003800000 */
[----:B------:R-:W-:Y:S01]  /*02a0*/  UMOV UR6, 0x6dc9c883 ;  /* 0x6dc9c88300067882 */ /* 0x000fe20000000000 */
[----:B------:R-:W-:Y:S01]  /*02b0*/  UMOV UR7, 0x3fe45f30 ;  /* 0x3fe45f3000077882 */ /* 0x000fe20000000000 */
[C---:B------:R-:W-:Y:S01]  /*02c0*/  DSETP.GE.AND P0, PT, |R2|.reuse, 2.14748364800000000000e+09, PT ;  /* 0x41e000000200742a */ /* 0x040fe20003f06200 */
[----:B------:R-:W-:Y:S01]  /*02d0*/  BSSY.RECONVERGENT B1, `(.L_x_5) ;  /* 0x0000014000017945 */ /* 0x000fe20003800200 */
[----:B------:R-:W-:Y:S01]  /*02e0*/  DMUL R4, R2, UR6 ;  /* 0x0000000602047c28 */ /* 0x000fe20008000000 */
[----:B------:R-:W-:Y:S01]  /*02f0*/  UMOV UR6, 0x54442d18 ;  /* 0x54442d1800067882 */ /* 0x000fe20000000000 */
[----:B------:R-:W-:-:S04]  /*0300*/  UMOV UR7, 0x3ff921fb ;  /* 0x3ff921fb00077882 */ /* 0x000fc80000000000 */
[----:B------:R-:W1:Y:S08]  /*0310*/  F2I.F64 R0, R4 ;  /* 0x0000000400007311 */ /* 0x000e700000301100 */
[----:B-1----:R-:W1:Y:S02]  /*0320*/  I2F.F64 R18, R0 ;  /* 0x0000000000127312 */ /* 0x002e640000201c00 */
[----:B-1----:R-:W-:Y:S01]  /*0330*/  DFMA R6, R18, -UR6, R2 ;  /* 0x8000000612067c2b */ /* 0x002fe20008000002 */
[----:B------:R-:W-:Y:S01]  /*0340*/  UMOV UR6, 0x33145c00 ;  /* 0x33145c0000067882 */ /* 0x000fe20000000000 */
[----:B------:R-:W-:-:S06]  /*0350*/  UMOV UR7, 0x3c91a626 ;  /* 0x3c91a62600077882 */ /* 0x000fcc0000000000 */
[----:B------:R-:W-:Y:S01]  /*0360*/  DFMA R6, R18, -UR6, R6 ;  /* 0x8000000612067c2b */ /* 0x000fe20008000006 */
[----:B------:R-:W-:Y:S01]  /*0370*/  UMOV UR6, 0x252049c0 ;  /* 0x252049c000067882 */ /* 0x000fe20000000000 */
[----:B------:R-:W-:-:S06]  /*0380*/  UMOV UR7, 0x397b839a ;  /* 0x397b839a00077882 */ /* 0x000fcc0000000000 */
[----:B------:R-:W-:Y:S01]  /*0390*/  DFMA R18, R18, -UR6, R6 ;  /* 0x8000000612127c2b */ /* 0x000fe20008000006 */
[----:B------:R-:W-:Y:S10]  /*03a0*/  @!P0 BRA `(.L_x_6) ;  /* 0x0000000000188947 */ /* 0x000ff40003800000 */
[----:B------:R-:W-:Y:S01]  /*03b0*/  IMAD.MOV.U32 R0, RZ, RZ, R2 ;  /* 0x000000ffff007224 */ /* 0x000fe200078e0002 */
[----:B------:R-:W-:Y:S01]  /*03c0*/  MOV R18, 0x3f0 ;  /* 0x000003f000127802 */ /* 0x000fe20000000f00 */
[----:B------:R-:W-:-:S07]  /*03d0*/  IMAD.MOV.U32 R14, RZ, RZ, R3 ;  /* 0x000000ffff0e7224 */ /* 0x000fce00078e0003 */
[----:B0-----:R-:W-:Y:S05]  /*03e0*/  CALL.REL.NOINC `($_Z8solveOddP9complex_ti$__internal_trig_reduction_slowpathd) ;  /* 0x0000000c00007944 */ /* 0x001fea0003c00000 */
[----:B------:R-:W-:Y:S02]  /*03f0*/  IMAD.MOV.U32 R18, RZ, RZ, R6 ;  /* 0x000000ffff127224 */ /* 0x000fe400078e0006 */
[----:B------:R-:W-:-:S07]  /*0400*/  IMAD.MOV.U32 R19, RZ, RZ, R7 ;  /* 0x000000ffff137224 */ /* 0x000fce00078e0007 */
.L_x_6:
[----:B0-----:R-:W-:Y:S05]  /*0410*/  BSYNC.RECONVERGENT B1 ;  /* 0x0000000000017941 */ /* 0x001fea0003800200 */
.L_x_5:
[----:B------:R-:W-:-:S07]  /*0420*/  VIADD R0, R0, 0x1 ;  /* 0x0000000100007836 */ /* 0x000fce0000000000 */
.L_x_4:
[----:B0-----:R-:W-:Y:S05]  /*0430*/  BSYNC.RECONVERGENT B0 ;  /* 0x0000000000007941 */ /* 0x001fea0003800200 */
.L_x_3:
[----:B------:R-:W0:Y:S01]  /*0440*/  LDCU.64 UR6, c[0x4][0x8] ;  /* 0x01000100ff0677ac */ /* 0x000e220008000a00 */
[----:B------:R-:W-:-:S05]  /*0450*/  IMAD.SHL.U32 R4, R0, 0x40, RZ ;  /* 0x0000004000047824 */ /* 0x000fca00078e00ff */
[----:B------:R-:W-:-:S04]  /*0460*/  LOP3.LUT R4, R4, 0x40, RZ, 0xc0, !PT ;  /* 0x0000004004047812 */ /* 0x000fc800078ec0ff */
[----:B0-----:R-:W-:-:S05]  /*0470*/  IADD3 R22, P0, PT, R4, UR6, RZ ;  /* 0x0000000604167c10 */ /* 0x001fca000ff1e0ff */
[----:B------:R-:W-:-:S05]  /*0480*/  IMAD.X R23, RZ, RZ, UR7, P0 ;  /* 0x00000007ff177e24 */ /* 0x000fca00080e06ff */
[----:B------:R-:W2:Y:S04]  /*0490*/  LDG.E.128.CONSTANT R4, desc[UR4][R22.64] ;  /* 0x0000000416047981 */ /* 0x000ea8000c1e9d00 */
[----:B------:R-:W3:Y:S04]  /*04a0*/  LDG.E.128.CONSTANT R8, desc[UR4][R22.64+0x10] ;  /* 0x0000100416087981 */ /* 0x000ee8000c1e9d00 */
[----:B------:R-:W4:Y:S01]  /*04b0*/  LDG.E.128.CONSTANT R12, desc[UR4][R22.64+0x20] ;  /* 0x00002004160c7981 */ /* 0x000f22000c1e9d00 */
[----:B------:R-:W-:Y:S01]  /*04c0*/  LOP3.LUT R17, R0, 0x1, RZ, 0xc0, !PT ;  /* 0x0000000100117812 */ /* 0x000fe200078ec0ff */
[----:B------:R-:W-:Y:S01]  /*04d0*/  IMAD.MOV.U32 R24, RZ, RZ, 0x20fd8164 ;  /* 0x20fd8164ff187424 */ /* 0x000fe200078e00ff */
[----:B------:R-:W-:Y:S01]  /*04e0*/  DMUL R20, R18, R18 ;  /* 0x0000001212147228 */ /* 0x000fe20000000000 */
[----:B------:R-:W-:Y:S01]  /*04f0*/  BSSY.RECONVERGENT B0, `(.L_x_7) ;  /* 0x000002b000007945 */ /* 0x000fe20003800200 */
[----:B------:R-:W-:Y:S01]  /*0500*/  ISETP.NE.U32.AND P0, PT, R17, 0x1, PT ;  /* 0x000000011100780c */ /* 0x000fe20003f05070 */
[----:B------:R-:W-:Y:S01]  /*0510*/  IMAD.MOV.U32 R17, RZ, RZ, 0x3da8ff83 ;  /* 0x3da8ff83ff117424 */ /* 0x000fe200078e00ff */
[----:B------:R-:W-:-:S02]  /*0520*/  DSETP.NEU.AND P1, PT, |R2|, +INF , PT ;  /* 0x7ff000000200742a */ /* 0x000fc40003f2d200 */
[----:B------:R-:W-:Y:S02]  /*0530*/  FSEL R24, R24, -8.06006814911005101289e+34, !P0 ;  /* 0xf9785eba18187808 */ /* 0x000fe40004000000 */
[----:B------:R-:W-:-:S06]  /*0540*/  FSEL R25, -R17, 0.11223486810922622681, !P0 ;  /* 0x3de5db6511197808 */ /* 0x000fcc0004000100 */
[----:B--2---:R-:W-:-:S08]  /*0550*/  DFMA R4, R20, R24, R4 ;  /* 0x000000181404722b */ /* 0x004fd00000000004 */
[----:B------:R-:W-:Y:S02]  /*0560*/  DFMA R4, R20, R4, R6 ;  /* 0x000000041404722b */ /* 0x000fe40000000006 */
[----:B------:R-:W-:-:S06]  /*0570*/  @!P1 DMUL R6, RZ, R2 ;  /* 0x00000002ff069228 */ /* 0x000fcc0000000000 */
[----:B---3--:R-:W-:-:S08]  /*0580*/  DFMA R4, R20, R4, R8 ;  /* 0x000000041404722b */ /* 0x008fd00000000008 */
[----:B------:R-:W-:-:S08]  /*0590*/  DFMA R4, R20, R4, R10 ;  /* 0x000000041404722b */ /* 0x000fd0000000000a */
[----:B----4-:R-:W-:-:S08]  /*05a0*/  DFMA R4, R20, R4, R12 ;  /* 0x000000041404722b */ /* 0x010fd0000000000c */
[----:B------:R-:W-:-:S08]  /*05b0*/  DFMA R4, R20, R4, R14 ;  /* 0x000000041404722b */ /* 0x000fd0000000000e */
[----:B------:R-:W-:Y:S02]  /*05c0*/  DFMA R18, R4, R18, R18 ;  /* 0x000000120412722b */ /* 0x000fe40000000012 */
[----:B------:R-:W-:-:S10]  /*05d0*/  DFMA R4, R20, R4, 1 ;  /* 0x3ff000001404742b */ /* 0x000fd40000000004 */
[----:B------:R-:W-:Y:S02]  /*05e0*/  FSEL R8, R4, R18, !P0 ;  /* 0x0000001204087208 */ /* 0x000fe40004000000 */
[----:B------:R-:W-:Y:S02]  /*05f0*/  FSEL R9, R5, R19, !P0 ;  /* 0x0000001305097208 */ /* 0x000fe40004000000 */
[----:B------:R-:W-:Y:S01]  /*0600*/  LOP3.LUT P0, RZ, R0, 0x2, RZ, 0xc0, !PT ;  /* 0x0000000200ff7812 */ /* 0x000fe2000780c0ff */
[----:B------:R-:W-:-:S03]  /*0610*/  @!P1 IMAD.MOV.U32 R0, RZ, RZ, RZ ;  /* 0x000000ffff009224 */ /* 0x000fc600078e00ff */
[----:B------:R-:W-:-:S10]  /*0620*/  DADD R4, RZ, -R8 ;  /* 0x00000000ff047229 */ /* 0x000fd40000000808 */
[----:B------:R-:W-:Y:S02]  /*0630*/  FSEL R4, R8, R4, !P0 ;  /* 0x0000000408047208 */ /* 0x000fe40004000000 */
[----:B------:R-:W-:Y:S01]  /*0640*/  FSEL R5, R9, R5, !P0 ;  /* 0x0000000509057208 */ /* 0x000fe20004000000 */
[----:B------:R-:W-:Y:S06]  /*0650*/  @!P1 BRA `(.L_x_8) ;  /* 0x0000000000509947 */ /* 0x000fec0003800000 */
[----:B------:R-:W-:Y:S01]  /*0660*/  UMOV UR6, 0x6dc9c883 ;  /* 0x6dc9c88300067882 */ /* 0x000fe20000000000 */
[----:B------:R-:W-:Y:S01]  /*0670*/  UMOV UR7, 0x3fe45f30 ;  /* 0x3fe45f3000077882 */ /* 0x000fe20000000000 */
[C---:B------:R-:W-:Y:S02]  /*0680*/  DSETP.GE.AND P0, PT, |R2|.reuse, 2.14748364800000000000e+09, PT ;  /* 0x41e000000200742a */ /* 0x040fe40003f06200 */
[----:B------:R-:W-:Y:S01]  /*0690*/  DMUL R8, R2, UR6 ;  /* 0x0000000602087c28 */ /* 0x000fe20008000000 */
[----:B------:R-:W-:Y:S01]  /*06a0*/  UMOV UR6, 0x54442d18 ;  /* 0x54442d1800067882 */ /* 0x000fe20000000000 */
[----:B------:R-:W-:-:S04]  /*06b0*/  UMOV UR7, 0x3ff921fb ;  /* 0x3ff921fb00077882 */ /* 0x000fc80000000000 */
[----:B------:R-:W0:Y:S08]  /*06c0*/  F2I.F64 R0, R8 ;  /* 0x0000000800007311 */ /* 0x000e300000301100 */
[----:B0-----:R-:W0:Y:S02]  /*06d0*/  I2F.F64 R6, R0 ;  /* 0x0000000000067312 */ /* 0x001e240000201c00 */
[----:B0-----:R-:W-:Y:S01]  /*06e0*/  DFMA R10, R6, -UR6, R2 ;  /* 0x80000006060a7c2b */ /* 0x001fe20008000002 */
        /* <DEDUP_REMOVED lines=10> */
[----:B------:R-:W-:Y:S05]  /*0790*/  CALL.REL.NOINC `($_Z8solveOddP9complex_ti$__internal_trig_reduction_slowpathd) ;  /* 0x0000000800147944 */ /* 0x000fea0003c00000 */
.L_x_8:
[----:B------:R-:W-:Y:S05]  /*07a0*/  BSYNC.RECONVERGENT B0 ;  /* 0x0000000000007941 */ /* 0x000fea0003800200 */
.L_x_7:
[----:B------:R-:W0:Y:S01]  /*07b0*/  LDCU.64 UR6, c[0x4][0x8] ;  /* 0x01000100ff0677ac */ /* 0x000e220008000a00 */
[----:B------:R-:W-:Y:S01]  /*07c0*/  IMAD.SHL.U32 R2, R0, 0x40, RZ ;  /* 0x0000004000027824 */ /* 0x000fe200078e00ff */
[----:B------:R-:W1:Y:S04]  /*07d0*/  LDC.64 R18, c[0x0][0x380] ;  /* 0x0000e000ff127b82 */ /* 0x000e680000000a00 */
[----:B------:R-:W-:-:S04]  /*07e0*/  LOP3.LUT R2, R2, 0x40, RZ, 0xc0, !PT ;  /* 0x0000004002027812 */ /* 0x000fc800078ec0ff */
[----:B0-----:R-:W-:-:S05]  /*07f0*/  IADD3 R26, P0, PT, R2, UR6, RZ ;  /* 0x00000006021a7c10 */ /* 0x001fca000ff1e0ff */
[----:B------:R-:W-:-:S05]  /*0800*/  IMAD.X R27, RZ, RZ, UR7, P0 ;  /* 0x00000007ff1b7e24 */ /* 0x000fca00080e06ff */
[----:B------:R-:W2:Y:S04]  /*0810*/  LDG.E.128.CONSTANT R8, desc[UR4][R26.64] ;  /* 0x000000041a087981 */ /* 0x000ea8000c1e9d00 */
[----:B------:R-:W3:Y:S04]  /*0820*/  LDG.E.128.CONSTANT R12, desc[UR4][R26.64+0x10] ;  /* 0x000010041a0c7981 */ /* 0x000ee8000c1e9d00 */
[----:B------:R-:W4:Y:S01]  /*0830*/  LDG.E.128.CONSTANT R20, desc[UR4][R26.64+0x20] ;  /* 0x000020041a147981 */ /* 0x000f22000c1e9d00 */
[----:B------:R-:W-:Y:S01]  /*0840*/  LOP3.LUT R2, R0, 0x1, RZ, 0xc0, !PT ;  /* 0x0000000100027812 */ /* 0x000fe200078ec0ff */
[----:B------:R-:W-:-:S02]  /*0850*/  IMAD.MOV.U32 R24, RZ, RZ, 0x20fd8164 ;  /* 0x20fd8164ff187424 */ /* 0x000fc400078e00ff */
[----:B------:R-:W-:Y:S01]  /*0860*/  IMAD.MOV.U32 R17, RZ, RZ, 0x3da8ff83 ;  /* 0x3da8ff83ff117424 */ /* 0x000fe200078e00ff */
[----:B------:R-:W-:Y:S01]  /*0870*/  ISETP.NE.U32.AND P0, PT, R2, 0x1, PT ;  /* 0x000000010200780c */ /* 0x000fe20003f05070 */
[----:B------:R-:W-:-:S03]  /*0880*/  DMUL R2, R6, R6 ;  /* 0x0000000606027228 */ /* 0x000fc60000000000 */
[----:B------:R-:W-:Y:S02]  /*0890*/  FSEL R24, R24, -8.06006814911005101289e+34, !P0 ;  /* 0xf9785eba18187808 */ /* 0x000fe40004000000 */
[----:B------:R-:W-:Y:S01]  /*08a0*/  FSEL R25, -R17, 0.11223486810922622681, !P0 ;  /* 0x3de5db6511197808 */ /* 0x000fe20004000100 */
[----:B-1----:R-:W-:-:S05]  /*08b0*/  IMAD.WIDE R16, R16, 0x10, R18 ;  /* 0x0000001010107825 */ /* 0x002fca00078e0212 */
[----:B------:R-:W5:Y:S01]  /*08c0*/  LDG.E.64 R18, desc[UR4][R16.64] ;  /* 0x0000000410127981 */ /* 0x000f62000c1e1b00 */
[----:B--2---:R-:W-:-:S03]  /*08d0*/  DFMA R24, R2, R24, R8 ;  /* 0x000000180218722b */ /* 0x004fc60000000008 */
[----:B------:R-:W2:Y:S05]  /*08e0*/  LDG.E.64 R8, desc[UR4][R16.64+0x8] ;  /* 0x0000080410087981 */ /* 0x000eaa000c1e1b00 */
[----:B------:R-:W-:-:S08]  /*08f0*/  DFMA R10, R2, R24, R10 ;  /* 0x00000018020a722b */ /* 0x000fd0000000000a */
[----:B---3--:R-:W-:-:S08]  /*0900*/  DFMA R10, R2, R10, R12 ;  /* 0x0000000a020a722b */ /* 0x008fd0000000000c */
[----:B------:R-:W-:-:S08]  /*0910*/  DFMA R10, R2, R10, R14 ;  /* 0x0000000a020a722b */ /* 0x000fd0000000000e */
[----:B----4-:R-:W-:-:S08]  /*0920*/  DFMA R10, R2, R10, R20 ;  /* 0x0000000a020a722b */ /* 0x010fd00000000014 */
[----:B------:R-:W-:-:S08]  /*0930*/  DFMA R10, R2, R10, R22 ;  /* 0x0000000a020a722b */ /* 0x000fd00000000016 */
[----:B------:R-:W-:Y:S02]  /*0940*/  DFMA R6, R10, R6, R6 ;  /* 0x000000060a06722b */ /* 0x000fe40000000006 */
[----:B------:R-:W-:-:S10]  /*0950*/  DFMA R2, R2, R10, 1 ;  /* 0x3ff000000202742b */ /* 0x000fd4000000000a */
[----:B------:R-:W-:Y:S02]  /*0960*/  FSEL R6, R2, R6, !P0 ;  /* 0x0000000602067208 */ /* 0x000fe40004000000 */
[----:B------:R-:W-:-:S06]  /*0970*/  FSEL R7, R3, R7, !P0 ;  /* 0x0000000703077208 */ /* 0x000fcc0004000000 */
[----:B------:R-:W-:Y:S01]  /*0980*/  DADD R2, RZ, -R6 ;  /* 0x00000000ff027229 */ /* 0x000fe20000000806 */
[----:B------:R-:W-:-:S09]  /*0990*/  LOP3.LUT P0, RZ, R0, 0x2, RZ, 0xc0, !PT ;  /* 0x0000000200ff7812 */ /* 0x000fd2000780c0ff */
[----:B------:R-:W-:Y:S02]  /*09a0*/  FSEL R2, R6, R2, !P0 ;  /* 0x0000000206027208 */ /* 0x000fe40004000000 */
[----:B------:R-:W-:-:S06]  /*09b0*/  FSEL R3, R7, R3, !P0 ;  /* 0x0000000307037208 */ /* 0x000fcc0004000000 */
[C---:B--2---:R-:W-:Y:S02]  /*09c0*/  DMUL R6, R2.reuse, R8 ;  /* 0x0000000802067228 */ /* 0x044fe40000000000 */
[----:B-----5:R-:W-:-:S06]  /*09d0*/  DMUL R2, R2, R18 ;  /* 0x0000001202027228 */ /* 0x020fcc0000000000 */
[C---:B------:R-:W-:Y:S02]  /*09e0*/  DFMA R6, R4.reuse, R18, -R6 ;  /* 0x000000120406722b */ /* 0x040fe40000000806 */
[----:B------:R-:W-:-:S05]  /*09f0*/  DFMA R2, R4, R8, R2 ;  /* 0x000000080402722b */ /* 0x000fca0000000002 */
[----:B------:R-:W-:Y:S04]  /*0a00*/  STG.E.64 desc[UR4][R16.64], R6 ;  /* 0x0000000610007986 */ /* 0x000fe8000c101b04 */
[----:B------:R-:W-:Y:S01]  /*0a10*/  STG.E.64 desc[UR4][R16.64+0x8], R2 ;  /* 0x0000080210007986 */ /* 0x000fe2000c101b04 */
[----:B------:R-:W-:Y:S05]  /*0a20*/  EXIT ;  /* 0x000000000000794d */ /* 0x000fea0003800000 */
        .weak           $__internal_0_$__cuda_sm20_div_rn_f64_full
        .type           $__internal_0_$__cuda_sm20_div_rn_f64_full,@function
        .size           $__internal_0_$__cuda_sm20_div_rn_f64_full,($_Z8solveOddP9complex_ti$__internal_trig_reduction_slowpathd - $__internal_0_$__cuda_sm20_div_rn_f64_full)
$__internal_0_$__cuda_sm20_div_rn_f64_full:
[C---:B------:R-:W-:Y:S01]  /*0a30*/  FSETP.GEU.AND P0, PT, |R5|.reuse, 1.469367938527859385e-39, PT ;  /* 0x001000000500780b */ /* 0x040fe20003f0e200 */
[----:B------:R-:W-:Y:S01]  /*0a40*/  IMAD.MOV.U32 R14, RZ, RZ, 0x1 ;  /* 0x00000001ff0e7424 */ /* 0x000fe200078e00ff */
[----:B------:R-:W-:Y:S01]  /*0a50*/  LOP3.LUT R2, R5, 0x800fffff, RZ, 0xc0, !PT ;  /* 0x800fffff05027812 */ /* 0x000fe200078ec0ff */
[----:B------:R-:W-:Y:S01]  /*0a60*/  BSSY.RECONVERGENT B1, `(.L_x_9) ;  /* 0x0000055000017945 */ /* 0x000fe20003800200 */
[C---:B------:R-:W-:Y:S02]  /*0a70*/  FSETP.GEU.AND P2, PT, |R7|.reuse, 1.469367938527859385e-39, PT ;  /* 0x001000000700780b */ /* 0x040fe40003f4e200 */
[----:B------:R-:W-:Y:S01]  /*0a80*/  LOP3.LUT R3, R2, 0x3ff00000, RZ, 0xfc, !PT ;  /* 0x3ff0000002037812 */ /* 0x000fe200078efcff */
[----:B------:R-:W-:Y:S01]  /*0a90*/  IMAD.MOV.U32 R2, RZ, RZ, R4 ;  /* 0x000000ffff027224 */ /* 0x000fe200078e0004 */
[----:B------:R-:W-:Y:S02]  /*0aa0*/  LOP3.LUT R10, R7, 0x7ff00000, RZ, 0xc0, !PT ;  /* 0x7ff00000070a7812 */ /* 0x000fe400078ec0ff */
[----:B------:R-:W-:-:S03]  /*0ab0*/  LOP3.LUT R13, R5, 0x7ff00000, RZ, 0xc0, !PT ;  /* 0x7ff00000050d7812 */ /* 0x000fc600078ec0ff */
[----:B------:R-:W-:Y:S01]  /*0ac0*/  @!P0 DMUL R2, R4, 8.98846567431157953865e+307 ;  /* 0x7fe0000004028828 */ /* 0x000fe20000000000 */
[----:B------:R-:W-:-:S03]  /*0ad0*/  ISETP.GE.U32.AND P1, PT, R10, R13, PT ;  /* 0x0000000d0a00720c */ /* 0x000fc60003f26070 */
[----:B------:R-:W-:Y:S01]  /*0ae0*/  @!P2 LOP3.LUT R11, R5, 0x7ff00000, RZ, 0xc0, !PT ;  /* 0x7ff00000050ba812 */ /* 0x000fe200078ec0ff */
[----:B------:R-:W-:Y:S01]  /*0af0*/  @!P2 IMAD.MOV.U32 R18, RZ, RZ, RZ ;  /* 0x000000ffff12a224 */ /* 0x000fe200078e00ff */
[----:B------:R-:W0:Y:S02]  /*0b00*/  MUFU.RCP64H R15, R3 ;  /* 0x00000003000f7308 */ /* 0x000e240000001800 */
[----:B------:R-:W-:Y:S01]  /*0b10*/  @!P2 ISETP.GE.U32.AND P3, PT, R10, R11, PT ;  /* 0x0000000b0a00a20c */ /* 0x000fe20003f66070 */
[----:B------:R-:W-:-:S05]  /*0b20*/  IMAD.MOV.U32 R11, RZ, RZ, 0x1ca00000 ;  /* 0x1ca00000ff0b7424 */ /* 0x000fca00078e00ff */
[----:B------:R-:W-:-:S04]  /*0b30*/  @!P2 SEL R17, R11, 0x63400000, !P3 ;  /* 0x634000000b11a807 */ /* 0x000fc80005800000 */
[----:B------:R-:W-:-:S04]  /*0b40*/  @!P2 LOP3.LUT R17, R17, 0x80000000, R7, 0xf8, !PT ;  /* 0x800000001111a812 */ /* 0x000fc800078ef807 */
[----:B------:R-:W-:Y:S01]  /*0b50*/  @!P2 LOP3.LUT R19, R17, 0x100000, RZ, 0xfc, !PT ;  /* 0x001000001113a812 */ /* 0x000fe200078efcff */
[----:B0-----:R-:W-:Y:S01]  /*0b60*/  DFMA R8, R14, -R2, 1 ;  /* 0x3ff000000e08742b */ /* 0x001fe20000000802 */
[----:B------:R-:W-:Y:S01]  /*0b70*/  IMAD.MOV.U32 R17, RZ, RZ, R13 ;  /* 0x000000ffff117224 */ /* 0x000fe200078e000d */
[----:B------:R-:W-:-:S05]  /*0b80*/  @!P0 LOP3.LUT R17, R3, 0x7ff00000, RZ, 0xc0, !PT ;  /* 0x7ff0000003118812 */ /* 0x000fca00078ec0ff */
[----:B------:R-:W-:Y:S01]  /*0b90*/  VIADD R22, R17, 0xffffffff ;  /* 0xffffffff11167836 */ /* 0x000fe20000000000 */
[----:B------:R-:W-:-:S08]  /*0ba0*/  DFMA R8, R8, R8, R8 ;  /* 0x000000080808722b */ /* 0x000fd00000000008 */
[----:B------:R-:W-:Y:S01]  /*0bb0*/  DFMA R14, R14, R8, R14 ;  /* 0x000000080e0e722b */ /* 0x000fe2000000000e */
[----:B------:R-:W-:Y:S01]  /*0bc0*/  SEL R9, R11, 0x63400000, !P1 ;  /* 0x634000000b097807 */ /* 0x000fe20004800000 */
[----:B------:R-:W-:-:S03]  /*0bd0*/  IMAD.MOV.U32 R8, RZ, RZ, R6 ;  /* 0x000000ffff087224 */ /* 0x000fc600078e0006 */
[----:B------:R-:W-:-:S03]  /*0be0*/  LOP3.LUT R9, R9, 0x800fffff, R7, 0xf8, !PT ;  /* 0x800fffff09097812 */ /* 0x000fc600078ef807 */
[----:B------:R-:W-:-:S03]  /*0bf0*/  DFMA R20, R14, -R2, 1 ;  /* 0x3ff000000e14742b */ /* 0x000fc60000000802 */
[----:B------:R-:W-:-:S05]  /*0c00*/  @!P2 DFMA R8, R8, 2, -R18 ;  /* 0x400000000808a82b */ /* 0x000fca0000000812 */
[----:B------:R-:W-:Y:S01]  /*0c10*/  DFMA R14, R14, R20, R14 ;  /* 0x000000140e0e722b */ /* 0x000fe2000000000e */
[----:B------:R-:W-:-:S04]  /*0c20*/  IMAD.MOV.U32 R20, RZ, RZ, R10 ;  /* 0x000000ffff147224 */ /* 0x000fc800078e000a */
[----:B------:R-:W-:-:S03]  /*0c30*/  @!P2 LOP3.LUT R20, R9, 0x7ff00000, RZ, 0xc0, !PT ;  /* 0x7ff000000914a812 */ /* 0x000fc600078ec0ff */
[----:B------:R-:W-:Y:S02]  /*0c40*/  DMUL R18, R14, R8 ;  /* 0x000000080e127228 */ /* 0x000fe40000000000 */
[----:B------:R-:W-:-:S05]  /*0c50*/  VIADD R21, R20, 0xffffffff ;  /* 0xffffffff14157836 */ /* 0x000fca0000000000 */
[----:B------:R-:W-:Y:S01]  /*0c60*/  ISETP.GT.U32.AND P0, PT, R21, 0x7feffffe, PT ;  /* 0x7feffffe1500780c */ /* 0x000fe20003f04070 */
[----:B------:R-:W-:-:S03]  /*0c70*/  DFMA R12, R18, -R2, R8 ;  /* 0x80000002120c722b */ /* 0x000fc60000000008 */
[----:B------:R-:W-:-:S05]  /*0c80*/  ISETP.GT.U32.OR P0, PT, R22, 0x7feffffe, P0 ;  /* 0x7feffffe1600780c */ /* 0x000fca0000704470 */
[----:B------:R-:W-:-:S08]  /*0c90*/  DFMA R12, R14, R12, R18 ;  /* 0x0000000c0e0c722b */ /* 0x000fd00000000012 */
[----:B------:R-:W-:Y:S05]  /*0ca0*/  @P0 BRA `(.L_x_10) ;  /* 0x00000000006c0947 */ /* 0x000fea0003800000 */
[----:B------:R-:W-:-:S04]  /*0cb0*/  LOP3.LUT R7, R5, 0x7ff00000, RZ, 0xc0, !PT ;  /* 0x7ff0000005077812 */ /* 0x000fc800078ec0ff */
[CC--:B------:R-:W-:Y:S02]  /*0cc0*/  VIADDMNMX R6, R10.reuse, -R7.reuse, 0xb9600000, !PT ;  /* 0xb96000000a067446 */ /* 0x0c0fe40007800907 */
[----:B------:R-:W-:Y:S02]  /*0cd0*/  ISETP.GE.U32.AND P0, PT, R10, R7, PT ;  /* 0x000000070a00720c */ /* 0x000fe40003f06070 */
[----:B------:R-:W-:Y:S02]  /*0ce0*/  VIMNMX R6, PT, PT, R6, 0x46a00000, PT ;  /* 0x46a0000006067848 */ /* 0x000fe40003fe0100 */
[----:B------:R-:W-:-:S05]  /*0cf0*/  SEL R11, R11, 0x63400000, !P0 ;  /* 0x634000000b0b7807 */ /* 0x000fca0004000000 */
[----:B------:R-:W-:Y:S02]  /*0d00*/  IMAD.IADD R14, R6, 0x1, -R11 ;  /* 0x00000001060e7824 */ /* 0x000fe400078e0a0b */
[----:B------:R-:W-:Y:S02]  /*0d10*/  IMAD.MOV.U32 R6, RZ, RZ, RZ ;  /* 0x000000ffff067224 */ /* 0x000fe400078e00ff */
[----:B------:R-:W-:-:S06]  /*0d20*/  VIADD R7, R14, 0x7fe00000 ;  /* 0x7fe000000e077836 */ /* 0x000fcc0000000000 */
[----:B------:R-:W-:-:S10]  /*0d30*/  DMUL R10, R12, R6 ;  /* 0x000000060c0a7228 */ /* 0x000fd40000000000 */
[----:B------:R-:W-:-:S13]  /*0d40*/  FSETP.GTU.AND P0, PT, |R11|, 1.469367938527859385e-39, PT ;  /* 0x001000000b00780b */ /* 0x000fda0003f0c200 */
[----:B------:R-:W-:Y:S05]  /*0d50*/  @P0 BRA `(.L_x_11) ;  /* 0x0000000000940947 */ /* 0x000fea0003800000 */
[----:B------:R-:W-:Y:S01]  /*0d60*/  DFMA R2, R12, -R2, R8 ;  /* 0x800000020c02722b */ /* 0x000fe20000000008 */
[----:B------:R-:W-:-:S09]  /*0d70*/  IMAD.MOV.U32 R6, RZ, RZ, RZ ;  /* 0x000000ffff067224 */ /* 0x000fd200078e00ff */
[C---:B------:R-:W-:Y:S02]  /*0d80*/  FSETP.NEU.AND P0, PT, R3.reuse, RZ, PT ;  /* 0x000000ff0300720b */ /* 0x040fe40003f0d000 */
[----:B------:R-:W-:-:S04]  /*0d90*/  LOP3.LUT R5, R3, 0x80000000, R5, 0x48, !PT ;  /* 0x8000000003057812 */ /* 0x000fc800078e4805 */
[----:B------:R-:W-:-:S07]  /*0da0*/  LOP3.LUT R7, R5, R7, RZ, 0xfc, !PT ;  /* 0x0000000705077212 */ /* 0x000fce00078efcff */
[----:B------:R-:W-:Y:S05]  /*0db0*/  @!P0 BRA `(.L_x_11) ;  /* 0x00000000007c8947 */ /* 0x000fea0003800000 */
[----:B------:R-:W-:Y:S01]  /*0dc0*/  IMAD.MOV R3, RZ, RZ, -R14 ;  /* 0x000000ffff037224 */ /* 0x000fe200078e0a0e */
[----:B------:R-:W-:Y:S01]  /*0dd0*/  DMUL.RP R6, R12, R6 ;  /* 0x000000060c067228 */ /* 0x000fe20000008000 */
[----:B------:R-:W-:-:S06]  /*0de0*/  IMAD.MOV.U32 R2, RZ, RZ, RZ ;  /* 0x000000ffff027224 */ /* 0x000fcc00078e00ff */
[----:B------:R-:W-:-:S03]  /*0df0*/  DFMA R2, R10, -R2, R12 ;  /* 0x800000020a02722b */ /* 0x000fc6000000000c */
[----:B------:R-:W-:-:S03]  /*0e00*/  LOP3.LUT R5, R7, R5, RZ, 0x3c, !PT ;  /* 0x0000000507057212 */ /* 0x000fc600078e3cff */
[----:B------:R-:W-:-:S04]  /*0e10*/  IADD3 R2, PT, PT, -R14, -0x43300000, RZ ;  /* 0xbcd000000e027810 */ /* 0x000fc80007ffe1ff */
[----:B------:R-:W-:-:S04]  /*0e20*/  FSETP.NEU.AND P0, PT, |R3|, R2, PT ;  /* 0x000000020300720b */ /* 0x000fc80003f0d200 */
[----:B------:R-:W-:Y:S02]  /*0e30*/  FSEL R10, R6, R10, !P0 ;  /* 0x0000000a060a7208 */ /* 0x000fe40004000000 */
[----:B------:R-:W-:Y:S01]  /*0e40*/  FSEL R11, R5, R11, !P0 ;  /* 0x0000000b050b7208 */ /* 0x000fe20004000000 */
[----:B------:R-:W-:Y:S06]  /*0e50*/  BRA `(.L_x_11) ;  /* 0x0000000000547947 */ /* 0x000fec0003800000 */
.L_x_10:
[----:B------:R-:W-:-:S14]  /*0e60*/  DSETP.NAN.AND P0, PT, R6, R6, PT ;  /* 0x000000060600722a */ /* 0x000fdc0003f08000 */
[----:B------:R-:W-:Y:S05]  /*0e70*/  @P0 BRA `(.L_x_12) ;  /* 0x0000000000440947 */ /* 0x000fea0003800000 */
[----:B------:R-:W-:-:S14]  /*0e80*/  DSETP.NAN.AND P0, PT, R4, R4, PT ;  /* 0x000000040400722a */ /* 0x000fdc0003f08000 */
[----:B------:R-:W-:Y:S05]  /*0e90*/  @P0 BRA `(.L_x_13) ;  /* 0x0000000000300947 */ /* 0x000fea0003800000 */
[----:B------:R-:W-:Y:S01]  /*0ea0*/  ISETP.NE.AND P0, PT, R20, R17, PT ;  /* 0x000000111400720c */ /* 0x000fe20003f05270 */
[----:B------:R-:W-:Y:S02]  /*0eb0*/  IMAD.MOV.U32 R10, RZ, RZ, 0x0 ;  /* 0x00000000ff0a7424 */ /* 0x000fe400078e00ff */
[----:B------:R-:W-:-:S10]  /*0ec0*/  IMAD.MOV.U32 R11, RZ, RZ, -0x80000 ;  /* 0xfff80000ff0b7424 */ /* 0x000fd400078e00ff */
[----:B------:R-:W-:Y:S05]  /*0ed0*/  @!P0 BRA `(.L_x_11) ;  /* 0x0000000000348947 */ /* 0x000fea0003800000 */
[----:B------:R-:W-:Y:S02]  /*0ee0*/  ISETP.NE.AND P0, PT, R20, 0x7ff00000, PT ;  /* 0x7ff000001400780c */ /* 0x000fe40003f05270 */
[----:B------:R-:W-:Y:S02]  /*0ef0*/  LOP3.LUT R11, R7, 0x80000000, R5, 0x48, !PT ;  /* 0x80000000070b7812 */ /* 0x000fe400078e4805 */
[----:B------:R-:W-:-:S13]  /*0f00*/  ISETP.EQ.OR P0, PT, R17, RZ, !P0 ;  /* 0x000000ff1100720c */ /* 0x000fda0004702670 */
[----:B------:R-:W-:Y:S01]  /*0f10*/  @P0 LOP3.LUT R2, R11, 0x7ff00000, RZ, 0xfc, !PT ;  /* 0x7ff000000b020812 */ /* 0x000fe200078efcff */
[----:B------:R-:W-:Y:S02]  /*0f20*/  @!P0 IMAD.MOV.U32 R10, RZ, RZ, RZ ;  /* 0x000000ffff0a8224 */ /* 0x000fe400078e00ff */
[----:B------:R-:W-:Y:S02]  /*0f30*/  @P0 IMAD.MOV.U32 R10, RZ, RZ, RZ ;  /* 0x000000ffff0a0224 */ /* 0x000fe400078e00ff */
[----:B------:R-:W-:Y:S01]  /*0f40*/  @P0 IMAD.MOV.U32 R11, RZ, RZ, R2 ;  /* 0x000000ffff0b0224 */ /* 0x000fe200078e0002 */
[----:B------:R-:W-:Y:S06]  /*0f50*/  BRA `(.L_x_11) ;  /* 0x0000000000147947 */ /* 0x000fec0003800000 */
.L_x_13:
[----:B------:R-:W-:Y:S01]  /*0f60*/  LOP3.LUT R11, R5, 0x80000, RZ, 0xfc, !PT ;  /* 0x00080000050b7812 */ /* 0x000fe200078efcff */
[----:B------:R-:W-:Y:S01]  /*0f70*/  IMAD.MOV.U32 R10, RZ, RZ, R4 ;  /* 0x000000ffff0a7224 */ /* 0x000fe200078e0004 */
[----:B------:R-:W-:Y:S06]  /*0f80*/  BRA `(.L_x_11) ;  /* 0x0000000000087947 */ /* 0x000fec0003800000 */
.L_x_12:
[----:B------:R-:W-:Y:S01]  /*0f90*/  LOP3.LUT R11, R7, 0x80000, RZ, 0xfc, !PT ;  /* 0x00080000070b7812 */ /* 0x000fe200078efcff */
[----:B------:R-:W-:-:S07]  /*0fa0*/  IMAD.MOV.U32 R10, RZ, RZ, R6 ;  /* 0x000000ffff0a7224 */ /* 0x000fce00078e0006 */
.L_x_11:
[----:B------:R-:W-:Y:S05]  /*0fb0*/  BSYNC.RECONVERGENT B1 ;  /* 0x0000000000017941 */ /* 0x000fea0003800200 */
.L_x_9:
[----:B------:R-:W-:Y:S02]  /*0fc0*/  IMAD.MOV.U32 R2, RZ, RZ, R0 ;  /* 0x000000ffff027224 */ /* 0x000fe400078e0000 */
[----:B------:R-:W-:-:S04]  /*0fd0*/  IMAD.MOV.U32 R3, RZ, RZ, 0x0 ;  /* 0x00000000ff037424 */ /* 0x000fc800078e00ff */
[----:B------:R-:W-:Y:S05]  /*0fe0*/  RET.REL.NODEC R2 `(_Z8solveOddP9complex_ti) ;  /* 0xfffffff002047950 */ /* 0x000fea0003c3ffff */
        .type           $_Z8solveOddP9complex_ti$__internal_trig_reduction_slowpathd,@function
        .size           $_Z8solveOddP9complex_ti$__internal_trig_reduction_slowpathd,(.L_x_23 - $_Z8solveOddP9complex_ti$__internal_trig_reduction_slowpathd)
$_Z8solveOddP9complex_ti$__internal_trig_reduction_slowpathd:
[----:B------:R-:W-:Y:S01]  /*0ff0*/  SHF.R.U32.HI R12, RZ, 0x14, R14 ;  /* 0x00000014ff0c7819 */ /* 0x000fe2000001160e */
[----:B------:R-:W-:Y:S02]  /*1000*/  IMAD.MOV.U32 R15, RZ, RZ, R0 ;  /* 0x000000ffff0f7224 */ /* 0x000fe400078e0000 */
[----:B------:R-:W-:Y:S01]  /*1010*/  IMAD.MOV.U32 R6, RZ, RZ, RZ ;  /* 0x000000ffff067224 */ /* 0x000fe200078e00ff */
[----:B------:R-:W-:-:S04]  /*1020*/  LOP3.LUT R7, R12, 0x7ff, RZ, 0xc0, !PT ;  /* 0x000007ff0c077812 */ /* 0x000fc800078ec0ff */
[----:B------:R-:W-:-:S13]  /*1030*/  ISETP.NE.AND P0, PT, R7, 0x7ff, PT ;  /* 0x000007ff0700780c */ /* 0x000fda0003f05270 */
[----:B------:R-:W-:Y:S05]  /*1040*/  @!P0 BRA `(.L_x_14) ;  /* 0x0000000800488947 */ /* 0x000fea0003800000 */
[----:B------:R-:W-:Y:S01]  /*1050*/  VIADD R0, R7, 0xfffffc00 ;  /* 0xfffffc0007007836 */ /* 0x000fe20000000000 */
[----:B------:R-:W-:Y:S01]  /*1060*/  BSSY.RECONVERGENT B2, `(.L_x_15) ;  /* 0x000002f000027945 */ /* 0x000fe20003800200 */
[----:B------:R-:W-:-:S03]  /*1070*/  CS2R R10, SRZ ;  /* 0x00000000000a7805 */ /* 0x000fc6000001ff00 */
[----:B------:R-:W-:Y:S02]  /*1080*/  SHF.R.U32.HI R17, RZ, 0x6, R0 ;  /* 0x00000006ff117819 */ /* 0x000fe40000011600 */
[----:B------:R-:W-:Y:S02]  /*1090*/  ISETP.GE.U32.AND P0, PT, R0, 0x80, PT ;  /* 0x000000800000780c */ /* 0x000fe40003f06070 */
[C---:B------:R-:W-:Y:S02]  /*10a0*/  IADD3 R0, PT, PT, -R17.reuse, 0x13, RZ ;  /* 0x0000001311007810 */ /* 0x040fe40007ffe1ff */
[----:B------:R-:W-:Y:S02]  /*10b0*/  IADD3 R13, PT, PT, -R17, 0xf, RZ ;  /* 0x0000000f110d7810 */ /* 0x000fe40007ffe1ff */
[----:B------:R-:W-:-:S04]  /*10c0*/  SEL R0, R0, 0x12, P0 ;  /* 0x0000001200007807 */ /* 0x000fc80000000000 */
[----:B------:R-:W-:-:S13]  /*10d0*/  ISETP.GE.AND P0, PT, R13, R0, PT ;  /* 0x000000000d00720c */ /* 0x000fda0003f06270 */
[----:B------:R-:W-:Y:S05]  /*10e0*/  @P0 BRA `(.L_x_16) ;  /* 0x0000000000980947 */ /* 0x000fea0003800000 */
[----:B------:R-:W0:Y:S01]  /*10f0*/  LDC.64 R6, c[0x0][0x358] ;  /* 0x0000d600ff067b82 */ /* 0x000e220000000a00 */
[C---:B------:R-:W-:Y:S01]  /*1100*/  SHF.L.U64.HI R21, R15.reuse, 0xb, R14 ;  /* 0x0000000b0f157819 */ /* 0x040fe2000001020e */
[----:B------:R-:W-:Y:S01]  /*1110*/  BSSY.RECONVERGENT B3, `(.L_x_17) ;  /* 0x0000022000037945 */ /* 0x000fe20003800200 */
[----:B------:R-:W-:Y:S01]  /*1120*/  IMAD.SHL.U32 R15, R15, 0x800, RZ ;  /* 0x000008000f0f7824 */ /* 0x000fe200078e00ff */
[----:B------:R-:W-:Y:S01]  /*1130*/  IADD3 R19, PT, PT, RZ, -R17, -R0 ;  /* 0x80000011ff137210 */ /* 0x000fe20007ffe800 */
[----:B------:R-:W-:Y:S01]  /*1140*/  IMAD.MOV.U32 R20, RZ, RZ, RZ ;  /* 0x000000ffff147224 */ /* 0x000fe200078e00ff */
[----:B------:R-:W-:Y:S02]  /*1150*/  CS2R R10, SRZ ;  /* 0x00000000000a7805 */ /* 0x000fe4000001ff00 */
[----:B------:R-:W-:-:S07]  /*1160*/  LOP3.LUT R21, R21, 0x80000000, RZ, 0xfc, !PT ;  /* 0x8000000015157812 */ /* 0x000fce00078efcff */
.L_x_18:
[----:B------:R-:W1:Y:S01]  /*1170*/  LDC.64 R8, c[0x4][RZ] ;  /* 0x01000000ff087b82 */ /* 0x000e620000000a00 */
[----:B0-----:R-:W-:Y:S02]  /*1180*/  R2UR UR6, R6 ;  /* 0x00000000060672ca */ /* 0x001fe400000e0000 */
[----:B------:R-:W-:Y:S01]  /*1190*/  R2UR UR7, R7 ;  /* 0x00000000070772ca */ /* 0x000fe200000e0000 */
[----:B-1----:R-:W-:-:S12]  /*11a0*/  IMAD.WIDE R8, R13, 0x8, R8 ;  /* 0x000000080d087825 */ /* 0x002fd800078e0208 */
[----:B------:R-:W2:Y:S01]  /*11b0*/  LDG.E.64.CONSTANT R8, desc[UR6][R8.64] ;  /* 0x0000000608087981 */ /* 0x000ea2000c1e9b00 */
[----:B------:R-:W-:Y:S02]  /*11c0*/  VIADD R19, R19, 0x1 ;  /* 0x0000000113137836 */ /* 0x000fe40000000000 */
[----:B------:R-:W-:Y:S02]  /*11d0*/  VIADD R13, R13, 0x1 ;  /* 0x000000010d0d7836 */ /* 0x000fe40000000000 */
[----:B--2---:R-:W-:-:S04]  /*11e0*/  IMAD.WIDE.U32 R10, P2, R8, R15, R10 ;  /* 0x0000000f080a7225 */ /* 0x004fc8000784000a */
[----:B------:R-:W-:Y:S02]  /*11f0*/  IMAD R23, R8, R21, RZ ;  /* 0x0000001508177224 */ /* 0x000fe400078e02ff */
[CC--:B------:R-:W-:Y:S02]  /*1200*/  IMAD R22, R9.reuse, R15.reuse, RZ ;  /* 0x0000000f09167224 */ /* 0x0c0fe400078e02ff */
[----:B------:R-:W-:Y:S01]  /*1210*/  IMAD.HI.U32 R25, R9, R15, RZ ;  /* 0x0000000f09197227 */ /* 0x000fe200078e00ff */
[----:B------:R-:W-:-:S03]  /*1220*/  IADD3 R11, P0, PT, R23, R11, RZ ;  /* 0x0000000b170b7210 */ /* 0x000fc60007f1e0ff */
[----:B------:R-:W-:Y:S01]  /*1230*/  IMAD R23, R20, 0x8, R1 ;  /* 0x0000000814177824 */ /* 0x000fe200078e0201 */
[----:B------:R-:W-:Y:S01]  /*1240*/  IADD3 R11, P1, PT, R22, R11, RZ ;  /* 0x0000000b160b7210 */ /* 0x000fe20007f3e0ff */
[----:B------:R-:W-:-:S04]  /*1250*/  IMAD.HI.U32 R22, R8, R21, RZ ;  /* 0x0000001508167227 */ /* 0x000fc800078e00ff */
[----:B------:R-:W-:Y:S01]  /*1260*/  IMAD.X R8, RZ, RZ, R22, P2 ;  /* 0x000000ffff087224 */ /* 0x000fe200010e0616 */
[----:B------:R0:W-:Y:S01]  /*1270*/  STL.64 [R23], R10 ;  /* 0x0000000a17007387 */ /* 0x0001e20000100a00 */
[----:B------:R-:W-:-:S03]  /*1280*/  IMAD.HI.U32 R22, R9, R21, RZ ;  /* 0x0000001509167227 */ /* 0x000fc600078e00ff */
[----:B------:R-:W-:Y:S01]  /*1290*/  IADD3.X R8, P0, PT, R25, R8, RZ, P0, !PT ;  /* 0x0000000819087210 */ /* 0x000fe2000071e4ff */
[----:B------:R-:W-:Y:S02]  /*12a0*/  IMAD R9, R9, R21, RZ ;  /* 0x0000001509097224 */ /* 0x000fe400078e02ff */
[----:B------:R-:W-:-:S03]  /*12b0*/  VIADD R20, R20, 0x1 ;  /* 0x0000000114147836 */ /* 0x000fc60000000000 */
[----:B------:R-:W-:Y:S01]  /*12c0*/  IADD3.X R9, P1, PT, R9, R8, RZ, P1, !PT ;  /* 0x0000000809097210 */ /* 0x000fe20000f3e4ff */
[----:B------:R-:W-:Y:S01]  /*12d0*/  IMAD.X R8, RZ, RZ, R22, P0 ;  /* 0x000000ffff087224 */ /* 0x000fe200000e0616 */
[----:B------:R-:W-:-:S03]  /*12e0*/  ISETP.NE.AND P0, PT, R19, -0xf, PT ;  /* 0xfffffff11300780c */ /* 0x000fc60003f05270 */
[----:B------:R-:W-:Y:S02]  /*12f0*/  IMAD.X R8, RZ, RZ, R8, P1 ;  /* 0x000000ffff087224 */ /* 0x000fe400008e0608 */
[----:B0-----:R-:W-:Y:S02]  /*1300*/  IMAD.MOV.U32 R10, RZ, RZ, R9 ;  /* 0x000000ffff0a7224 */ /* 0x001fe400078e0009 */
[----:B------:R-:W-:-:S06]  /*1310*/  IMAD.MOV.U32 R11, RZ, RZ, R8 ;  /* 0x000000ffff0b7224 */ /* 0x000fcc00078e0008 */
[----:B------:R-:W-:Y:S05]  /*1320*/  @P0 BRA `(.L_x_18) ;  /* 0xfffffffc00900947 */ /* 0x000fea000383ffff */
[----:B------:R-:W-:Y:S05]  /*1330*/  BSYNC.RECONVERGENT B3 ;  /* 0x0000000000037941 */ /* 0x000fea0003800200 */
.L_x_17:
[----:B------:R-:W-:-:S07]  /*1340*/  IMAD.MOV.U32 R13, RZ, RZ, R0 ;  /* 0x000000ffff0d7224 */ /* 0x000fce00078e0000 */
.L_x_16:
[----:B------:R-:W-:Y:S05]  /*1350*/  BSYNC.RECONVERGENT B2 ;  /* 0x0000000000027941 */ /* 0x000fea0003800200 */
.L_x_15:
[----:B------:R-:W-:Y:S01]  /*1360*/  LOP3.LUT P0, R23, R12, 0x3f, RZ, 0xc0, !PT ;  /* 0x0000003f0c177812 */ /* 0x000fe2000780c0ff */
[----:B------:R-:W-:-:S04]  /*1370*/  IMAD.IADD R0, R17, 0x1, R13 ;  /* 0x0000000111007824 */ /* 0x000fc800078e020d */
[----:B------:R-:W-:-:S05]  /*1380*/  IMAD.U32 R25, R0, 0x8, R1 ;  /* 0x0000000800197824 */ /* 0x000fca00078e0001 */
[----:B------:R0:W-:Y:S04]  /*1390*/  STL.64 [R25+-0x78], R10 ;  /* 0xffff880a19007387 */ /* 0x0001e80000100a00 */
[----:B------:R-:W2:Y:S04]  /*13a0*/  @P0 LDL.64 R20, [R1+0x8] ;  /* 0x0000080001140983 */ /* 0x000ea80000100a00 */
[----:B------:R-:W3:Y:S04]  /*13b0*/  LDL.64 R8, [R1+0x10] ;  /* 0x0000100001087983 */ /* 0x000ee80000100a00 */
[----:B------:R-:W4:Y:S01]  /*13c0*/  LDL.64 R6, [R1+0x18] ;  /* 0x0000180001067983 */ /* 0x000f220000100a00 */
[----:B------:R-:W-:Y:S01]  /*13d0*/  @P0 LOP3.LUT R0, R23, 0x3f, RZ, 0x3c, !PT ;  /* 0x0000003f17000812 */ /* 0x000fe200078e3cff */
[----:B------:R-:W-:Y:S01]  /*13e0*/  BSSY.RECONVERGENT B2, `(.L_x_19) ;  /* 0x0000034000027945 */ /* 0x000fe20003800200 */
[----:B--2---:R-:W-:-:S02]  /*13f0*/  @P0 SHF.R.U64 R13, R20, 0x1, R21 ;  /* 0x00000001140d0819 */ /* 0x004fc40000001215 */
[----:B------:R-:W-:Y:S02]  /*1400*/  @P0 SHF.R.U32.HI R15, RZ, 0x1, R21 ;  /* 0x00000001ff0f0819 */ /* 0x000fe40000011615 */
[CC--:B---3--:R-:W-:Y:S02]  /*1410*/  @P0 SHF.L.U32 R17, R8.reuse, R23.reuse, RZ ;  /* 0x0000001708110219 */ /* 0x0c8fe400000006ff */
[----:B0-----:R-:W-:Y:S02]  /*1420*/  @P0 SHF.R.U64 R10, R13, R0, R15 ;  /* 0x000000000d0a0219 */ /* 0x001fe4000000120f */
[--C-:B------:R-:W-:Y:S02]  /*1430*/  @P0 SHF.R.U32.HI R21, RZ, 0x1, R9.reuse ;  /* 0x00000001ff150819 */ /* 0x100fe40000011609 */
[C-C-:B------:R-:W-:Y:S02]  /*1440*/  @P0 SHF.R.U64 R19, R8.reuse, 0x1, R9.reuse ;  /* 0x0000000108130819 */ /* 0x140fe40000001209 */
[----:B------:R-:W-:-:S02]  /*1450*/  @P0 SHF.L.U64.HI R12, R8, R23, R9 ;  /* 0x00000017080c0219 */ /* 0x000fc40000010209 */
[----:B------:R-:W-:Y:S02]  /*1460*/  @P0 SHF.R.U32.HI R11, RZ, R0, R15 ;  /* 0x00000000ff0b0219 */ /* 0x000fe4000001160f */
[----:B------:R-:W-:Y:S02]  /*1470*/  @P0 LOP3.LUT R8, R17, R10, RZ, 0xfc, !PT ;  /* 0x0000000a11080212 */ /* 0x000fe400078efcff */
[----:B----4-:R-:W-:Y:S02]  /*1480*/  @P0 SHF.L.U32 R13, R6, R23, RZ ;  /* 0x00000017060d0219 */ /* 0x010fe400000006ff */
[----:B------:R-:W-:Y:S01]  /*1490*/  @P0 SHF.R.U64 R20, R19, R0, R21 ;  /* 0x0000000013140219 */ /* 0x000fe20000001215 */
[----:B------:R-:W-:Y:S01]  /*14a0*/  IMAD.SHL.U32 R10, R8, 0x4, RZ ;  /* 0x00000004080a7824 */ /* 0x000fe200078e00ff */
[----:B------:R-:W-:Y:S02]  /*14b0*/  @P0 LOP3.LUT R9, R12, R11, RZ, 0xfc, !PT ;  /* 0x0000000b0c090212 */ /* 0x000fe400078efcff */
[----:B------:R-:W-:-:S02]  /*14c0*/  @P0 SHF.L.U64.HI R23, R6, R23, R7 ;  /* 0x0000001706170219 */ /* 0x000fc40000010207 */
[----:B------:R-:W-:Y:S02]  /*14d0*/  @P0 LOP3.LUT R6, R13, R20, RZ, 0xfc, !PT ;  /* 0x000000140d060212 */ /* 0x000fe400078efcff */
[----:B------:R-:W-:Y:S02]  /*14e0*/  @P0 SHF.R.U32.HI R0, RZ, R0, R21 ;  /* 0x00000000ff000219 */ /* 0x000fe40000011615 */
[----:B------:R-:W-:Y:S02]  /*14f0*/  SHF.L.U64.HI R20, R8, 0x2, R9 ;  /* 0x0000000208147819 */ /* 0x000fe40000010209 */
[----:B------:R-:W-:Y:S02]  /*1500*/  @P0 LOP3.LUT R7, R23, R0, RZ, 0xfc, !PT ;  /* 0x0000000017070212 */ /* 0x000fe400078efcff */
[----:B------:R-:W-:Y:S02]  /*1510*/  SHF.L.W.U32.HI R9, R9, 0x2, R6 ;  /* 0x0000000209097819 */ /* 0x000fe40000010e06 */
[----:B------:R-:W-:-:S02]  /*1520*/  IADD3 RZ, P0, PT, RZ, -R10, RZ ;  /* 0x8000000affff7210 */ /* 0x000fc40007f1e0ff */
[----:B------:R-:W-:Y:S02]  /*1530*/  LOP3.LUT R0, RZ, R20, RZ, 0x33, !PT ;  /* 0x00000014ff007212 */ /* 0x000fe400078e33ff */
[----:B------:R-:W-:Y:S02]  /*1540*/  SHF.L.W.U32.HI R6, R6, 0x2, R7 ;  /* 0x0000000206067819 */ /* 0x000fe40000010e07 */
[----:B------:R-:W-:Y:S02]  /*1550*/  LOP3.LUT R8, RZ, R9, RZ, 0x33, !PT ;  /* 0x00000009ff087212 */ /* 0x000fe400078e33ff */
[----:B------:R-:W-:Y:S02]  /*1560*/  IADD3.X R11, P0, PT, RZ, R0, RZ, P0, !PT ;  /* 0x00000000ff0b7210 */ /* 0x000fe4000071e4ff */
[----:B------:R-:W-:Y:S02]  /*1570*/  LOP3.LUT R12, RZ, R6, RZ, 0x33, !PT ;  /* 0x00000006ff0c7212 */ /* 0x000fe400078e33ff */
[----:B------:R-:W-:-:S02]  /*1580*/  IADD3.X R0, P1, PT, RZ, R8, RZ, P0, !PT ;  /* 0x00000008ff007210 */ /* 0x000fc4000073e4ff */
[----:B------:R-:W-:-:S03]  /*1590*/  ISETP.GT.U32.AND P2, PT, R9, -0x1, PT ;  /* 0xffffffff0900780c */ /* 0x000fc60003f44070 */
[----:B------:R-:W-:Y:S01]  /*15a0*/  IMAD.X R13, RZ, RZ, R12, P1 ;  /* 0x000000ffff0d7224 */ /* 0x000fe200008e060c */
[----:B------:R-:W-:-:S04]  /*15b0*/  ISETP.GT.AND.EX P0, PT, R6, -0x1, PT, P2 ;  /* 0xffffffff0600780c */ /* 0x000fc80003f04320 */
[----:B------:R-:W-:Y:S02]  /*15c0*/  SEL R8, R6, R13, P0 ;  /* 0x0000000d06087207 */ /* 0x000fe40000000000 */
[----:B------:R-:W-:Y:S02]  /*15d0*/  SEL R17, R9, R0, P0 ;  /* 0x0000000009117207 */ /* 0x000fe40000000000 */
[----:B------:R-:W-:Y:S02]  /*15e0*/  ISETP.NE.U32.AND P1, PT, R8, RZ, PT ;  /* 0x000000ff0800720c */ /* 0x000fe40003f25070 */
[----:B------:R-:W-:Y:S02]  /*15f0*/  SEL R13, R20, R11, P0 ;  /* 0x0000000b140d7207 */ /* 0x000fe40000000000 */
[----:B------:R-:W-:Y:S01]  /*1600*/  SEL R9, R17, R8, !P1 ;  /* 0x0000000811097207 */ /* 0x000fe20004800000 */
[----:B------:R-:W-:-:S05]  /*1610*/  @!P0 IMAD.MOV R10, RZ, RZ, -R10 ;  /* 0x000000ffff0a8224 */ /* 0x000fca00078e0a0a */
[----:B------:R-:W0:Y:S02]  /*1620*/  FLO.U32 R9, R9 ;  /* 0x0000000900097300 */ /* 0x000e2400000e0000 */
[C---:B0-----:R-:W-:Y:S02]  /*1630*/  IADD3 R12, PT, PT, -R9.reuse, 0x1f, RZ ;  /* 0x0000001f090c7810 */ /* 0x041fe40007ffe1ff */
[----:B------:R-:W-:-:S03]  /*1640*/  IADD3 R0, PT, PT, -R9, 0x3f, RZ ;  /* 0x0000003f09007810 */ /* 0x000fc60007ffe1ff */
[----:B------:R-:W-:-:S05]  /*1650*/  @P1 IMAD.MOV R0, RZ, RZ, R12 ;  /* 0x000000ffff001224 */ /* 0x000fca00078e020c */
[----:B------:R-:W-:-:S13]  /*1660*/  ISETP.NE.AND P1, PT, R0, RZ, PT ;  /* 0x000000ff0000720c */ /* 0x000fda0003f25270 */
[----:B------:R-:W-:Y:S05]  /*1670*/  @!P1 BRA `(.L_x_20) ;  /* 0x0000000000289947 */ /* 0x000fea0003800000 */
[--C-:B------:R-:W-:Y:S02]  /*1680*/  SHF.R.U64 R11, R10, 0x1, R13.reuse ;  /* 0x000000010a0b7819 */ /* 0x100fe4000000120d */
[C---:B------:R-:W-:Y:S02]  /*1690*/  LOP3.LUT R9, R0.reuse, 0x3f, RZ, 0xc0, !PT ;  /* 0x0000003f00097812 */ /* 0x040fe400078ec0ff */
[----:B------:R-:W-:Y:S02]  /*16a0*/  SHF.R.U32.HI R13, RZ, 0x1, R13 ;  /* 0x00000001ff0d7819 */ /* 0x000fe4000001160d */
[----:B------:R-:W-:Y:S02]  /*16b0*/  LOP3.LUT R10, R0, 0x3f, RZ, 0xc, !PT ;  /* 0x0000003f000a7812 */ /* 0x000fe400078e0cff */
[CC--:B------:R-:W-:Y:S02]  /*16c0*/  SHF.L.U64.HI R15, R17.reuse, R9.reuse, R8 ;  /* 0x00000009110f7219 */ /* 0x0c0fe40000010208 */
[----:B------:R-:W-:-:S02]  /*16d0*/  SHF.L.U32 R9, R17, R9, RZ ;  /* 0x0000000911097219 */ /* 0x000fc400000006ff */
[-CC-:B------:R-:W-:Y:S02]  /*16e0*/  SHF.R.U64 R8, R11, R10.reuse, R13.reuse ;  /* 0x0000000a0b087219 */ /* 0x180fe4000000120d */
[----:B------:R-:W-:Y:S02]  /*16f0*/  SHF.R.U32.HI R10, RZ, R10, R13 ;  /* 0x0000000aff0a7219 */ /* 0x000fe4000001160d */
[----:B------:R-:W-:Y:S02]  /*1700*/  LOP3.LUT R17, R9, R8, RZ, 0xfc, !PT ;  /* 0x0000000809117212 */ /* 0x000fe400078efcff */
[----:B------:R-:W-:-:S07]  /*1710*/  LOP3.LUT R8, R15, R10, RZ, 0xfc, !PT ;  /* 0x0000000a0f087212 */ /* 0x000fce00078efcff */
.L_x_20:
[----:B------:R-:W-:Y:S05]  /*1720*/  BSYNC.RECONVERGENT B2 ;  /* 0x0000000000027941 */ /* 0x000fea0003800200 */
.L_x_19:
[----:B------:R-:W-:-:S04]  /*1730*/  IMAD.WIDE.U32 R12, R17, 0x2168c235, RZ ;  /* 0x2168c235110c7825 */ /* 0x000fc800078e00ff */
[----:B------:R-:W-:Y:S01]  /*1740*/  IMAD.MOV.U32 R10, RZ, RZ, R13 ;  /* 0x000000ffff0a7224 */ /* 0x000fe200078e000d */
[----:B------:R-:W-:Y:S01]  /*1750*/  IADD3 RZ, P1, PT, R12, R12, RZ ;  /* 0x0000000c0cff7210 */ /* 0x000fe20007f3e0ff */
[----:B------:R-:W-:Y:S02]  /*1760*/  IMAD.MOV.U32 R11, RZ, RZ, RZ ;  /* 0x000000ffff0b7224 */ /* 0x000fe400078e00ff */
[----:B------:R-:W-:-:S04]  /*1770*/  IMAD.HI.U32 R9, R8, -0x36f0255e, RZ ;  /* 0xc90fdaa208097827 */ /* 0x000fc800078e00ff */
[----:B------:R-:W-:-:S04]  /*1780*/  IMAD.WIDE.U32 R10, R17, -0x36f0255e, R10 ;  /* 0xc90fdaa2110a7825 */ /* 0x000fc800078e000a */
[C---:B------:R-:W-:Y:S02]  /*1790*/  IMAD R13, R8.reuse, -0x36f0255e, RZ ;  /* 0xc90fdaa2080d7824 */ /* 0x040fe400078e02ff */
[----:B------:R-:W-:-:S04]  /*17a0*/  IMAD.WIDE.U32 R10, P2, R8, 0x2168c235, R10 ;  /* 0x2168c235080a7825 */ /* 0x000fc8000784000a */
[----:B------:R-:W-:Y:S01]  /*17b0*/  IMAD.X R8, RZ, RZ, R9, P2 ;  /* 0x000000ffff087224 */ /* 0x000fe200010e0609 */
[----:B------:R-:W-:Y:S02]  /*17c0*/  IADD3 R9, P2, PT, R13, R11, RZ ;  /* 0x0000000b0d097210 */ /* 0x000fe40007f5e0ff */
[----:B------:R-:W-:Y:S02]  /*17d0*/  IADD3.X RZ, P1, PT, R10, R10, RZ, P1, !PT ;  /* 0x0000000a0aff7210 */ /* 0x000fe40000f3e4ff */
[C---:B------:R-:W-:Y:S01]  /*17e0*/  ISETP.GT.U32.AND P3, PT, R9.reuse, RZ, PT ;  /* 0x000000ff0900720c */ /* 0x040fe20003f64070 */
[----:B------:R-:W-:Y:S01]  /*17f0*/  IMAD.X R8, RZ, RZ, R8, P2 ;  /* 0x000000ffff087224 */ /* 0x000fe200010e0608 */
[----:B------:R-:W-:-:S04]  /*1800*/  IADD3.X R10, P2, PT, R9, R9, RZ, P1, !PT ;  /* 0x00000009090a7210 */ /* 0x000fc80000f5e4ff */
[C---:B------:R-:W-:Y:S01]  /*1810*/  ISETP.GT.AND.EX P1, PT, R8.reuse, RZ, PT, P3 ;  /* 0x000000ff0800720c */ /* 0x040fe20003f24330 */
[----:B------:R-:W-:-:S03]  /*1820*/  IMAD.X R11, R8, 0x1, R8, P2 ;  /* 0x00000001080b7824 */ /* 0x000fc600010e0608 */
[----:B------:R-:W-:Y:S02]  /*1830*/  SEL R9, R10, R9, P1 ;  /* 0x000000090a097207 */ /* 0x000fe40000800000 */
[----:B------:R-:W-:Y:S02]  /*1840*/  SEL R10, R11, R8, P1 ;  /* 0x000000080b0a7207 */ /* 0x000fe40000800000 */
[----:B------:R-:W-:Y:S02]  /*1850*/  IADD3 R9, P2, PT, R9, 0x1, RZ ;  /* 0x0000000109097810 */ /* 0x000fe40007f5e0ff */
[----:B------:R-:W-:Y:S02]  /*1860*/  SEL R11, RZ, 0xffffffff, !P1 ;  /* 0xffffffffff0b7807 */ /* 0x000fe40004800000 */
[----:B------:R-:W-:Y:S01]  /*1870*/  LOP3.LUT P1, R8, R14, 0x80000000, RZ, 0xc0, !PT ;  /* 0x800000000e087812 */ /* 0x000fe2000782c0ff */
[----:B------:R-:W-:Y:S02]  /*1880*/  IMAD.X R10, RZ, RZ, R10, P2 ;  /* 0x000000ffff0a7224 */ /* 0x000fe400010e060a */
[----:B------:R-:W-:Y:S01]  /*1890*/  IMAD.IADD R11, R11, 0x1, -R0 ;  /* 0x000000010b0b7824 */ /* 0x000fe200078e0a00 */
[----:B------:R-:W-:-:S02]  /*18a0*/  @!P0 LOP3.LUT R8, R8, 0x80000000, RZ, 0x3c, !PT ;  /* 0x8000000008088812 */ /* 0x000fc400078e3cff */
[----:B------:R-:W-:-:S04]  /*18b0*/  SHF.R.U64 R9, R9, 0xa, R10 ;  /* 0x0000000a09097819 */ /* 0x000fc8000000120a */
[----:B------:R-:W-:-:S04]  /*18c0*/  IADD3 R9, P2, PT, R9, 0x1, RZ ;  /* 0x0000000109097810 */ /* 0x000fc80007f5e0ff */
[----:B------:R-:W-:-:S04]  /*18d0*/  LEA.HI.X R10, R10, RZ, RZ, 0x16, P2 ;  /* 0x000000ff0a0a7211 */ /* 0x000fc800010fb4ff */
[--C-:B------:R-:W-:Y:S02]  /*18e0*/  SHF.R.U64 R0, R9, 0x1, R10.reuse ;  /* 0x0000000109007819 */ /* 0x100fe4000000120a */
[----:B------:R-:W-:Y:S01]  /*18f0*/  SHF.R.U32.HI R9, RZ, 0x1e, R7 ;  /* 0x0000001eff097819 */ /* 0x000fe20000011607 */
[----:B------:R-:W-:Y:S01]  /*1900*/  IMAD.SHL.U32 R7, R11, 0x100000, RZ ;  /* 0x001000000b077824 */ /* 0x000fe200078e00ff */
[----:B------:R-:W-:Y:S02]  /*1910*/  SHF.R.U32.HI R10, RZ, 0x1, R10 ;  /* 0x00000001ff0a7819 */ /* 0x000fe4000001160a */
[----:B------:R-:W-:Y:S02]  /*1920*/  IADD3 R15, P2, P3, RZ, RZ, R0 ;  /* 0x000000ffff0f7210 */ /* 0x000fe40007b5e000 */
[----:B------:R-:W-:Y:S02]  /*1930*/  LEA.HI R6, R6, R9, RZ, 0x1 ;  /* 0x0000000906067211 */ /* 0x000fe400078f08ff */
[----:B------:R-:W-:-:S03]  /*1940*/  IADD3.X R7, PT, PT, R7, 0x3fe00000, R10, P2, P3 ;  /* 0x3fe0000007077810 */ /* 0x000fc600017e640a */
[----:B------:R-:W-:Y:S01]  /*1950*/  @P1 IMAD.MOV R6, RZ, RZ, -R6 ;  /* 0x000000ffff061224 */ /* 0x000fe200078e0a06 */
[----:B------:R-:W-:-:S07]  /*1960*/  LOP3.LUT R14, R7, R8, RZ, 0xfc, !PT ;  /* 0x00000008070e7212 */ /* 0x000fce00078efcff */
.L_x_14:
[----:B------:R-:W-:Y:S02]  /*1970*/  IMAD.MOV.U32 R19, RZ, RZ, 0x0 ;  /* 0x00000000ff137424 */ /* 0x000fe400078e00ff */
[----:B------:R-:W-:Y:S02]  /*1980*/  IMAD.MOV.U32 R0, RZ, RZ, R6 ;  /* 0x000000ffff007224 */ /* 0x000fe400078e0006 */
[----:B------:R-:W-:Y:S02]  /*1990*/  IMAD.MOV.U32 R6, RZ, RZ, R15 ;  /* 0x000000ffff067224 */ /* 0x000fe400078e000f */
[----:B------:R-:W-:Y:S01]  /*19a0*/  IMAD.MOV.U32 R7, RZ, RZ, R14 ;  /* 0x000000ffff077224 */ /* 0x000fe200078e000e */
[----:B------:R-:W-:Y:S06]  /*19b0*/  RET.REL.NODEC R18 `(_Z8solveOddP9complex_ti) ;  /* 0xffffffe412907950 */ /* 0x000fec0003c3ffff */
.L_x_21:
        /* <DEDUP_REMOVED lines=12> */
.L_x_23:


//--------------------- .nv.global.init           --------------------------
	.section	.nv.global.init,"aw",@progbits
	.align	16
.nv.global.init:
	.type		__cudart_sin_cos_coeffs,@object
	.size		__cudart_sin_cos_coeffs,(__cudart_i2opi_d - __cudart_sin_cos_coeffs)
__cudart_sin_cos_coeffs:
        /*0000*/ 	.byte	0x46, 0xd2, 0xb0, 0x2c, 0xf1, 0xe5, 0x5a, 0xbe, 0x92, 0xe3, 0xac, 0x69, 0xe3, 0x1d, 0xc7, 0x3e
        /*0010*/ 	.byte	0xa1, 0x62, 0xdb, 0x19, 0xa0, 0x01, 0x2a, 0xbf, 0x18, 0x08, 0x11, 0x11, 0x11, 0x11, 0x81, 0x3f
        /*0020*/ 	.byte	0x54, 0x55, 0x55, 0x55, 0x55, 0x55, 0xc5, 0xbf, 0x00, 0x00, 0x00, 0x00, 0x00, 0x00, 0x00, 0x00
        /*0030*/ 	.byte	0x00, 0x00, 0x00, 0x00, 0x00, 0x00, 0x00, 0x00, 0x64, 0x81, 0xfd, 0x20, 0x83, 0xff, 0xa8, 0xbd
        /*0040*/ 	.byte	0x28, 0x85, 0xef, 0xc1, 0xa7, 0xee, 0x21, 0x3e, 0xd9, 0xe6, 0x06, 0x8e, 0x4f, 0x7e, 0x92, 0xbe
        /*0050*/ 	.byte	0xe9, 0xbc, 0xdd, 0x19, 0xa0, 0x01, 0xfa, 0x3e, 0x47, 0x5d, 0xc1, 0x16, 0x6c, 0xc1, 0x56, 0xbf
        /*0060*/ 	.byte	0x51, 0x55, 0x55, 0x55, 0x55, 0x55, 0xa5, 0x3f, 0x00, 0x00, 0x00, 0x00, 0x00, 0x00, 0xe0, 0xbf
        /*0070*/ 	.byte	0x00, 0x00, 0x00, 0x00, 0x00, 0x00, 0xf0, 0x3f, 0x00, 0x00, 0x00, 0x00, 0x00, 0x00, 0x00, 0x00
	.type		__cudart_i2opi_d,@object
	.size		__cudart_i2opi_d,(.L_0 - __cudart_i2opi_d)
__cudart_i2opi_d:
        /* <DEDUP_REMOVED lines=9> */
.L_0:


//--------------------- .nv.shared.reserved.0     --------------------------
	.section	.nv.shared.reserved.0,"aw",@nobits
	.weak		__nv_reservedSMEM_offset_0_alias
	.size		__nv_reservedSMEM_offset_0_alias, 0, 64
	.other		__nv_reservedSMEM_offset_0_alias,@"STO_CUDA_RESERVED_SHARED STV_DEFAULT"
__nv_reservedSMEM_offset_0_alias:
	.zero		0
	.zero		64


//--------------------- .nv.constant0._Z6solveXP9complex_tS0_S0_i --------------------------
	.section	.nv.constant0._Z6solveXP9complex_tS0_S0_i,"a",@progbits
	.sectionflags	@""
	.align	4
.nv.constant0._Z6solveXP9complex_tS0_S0_i:
	.zero		924


//--------------------- .nv.constant0._Z8solveOddP9complex_ti --------------------------
	.section	.nv.constant0._Z8solveOddP9complex_ti,"a",@progbits
	.sectionflags	@""
	.align	4
.nv.constant0._Z8solveOddP9complex_ti:
	.zero		908


//--------------------- SYMBOLS --------------------------

	.type		.nv.reservedSmem.offset0,@object
	.size		.nv.reservedSmem.offset0,0x4
